//
// Generated by NVIDIA NVVM Compiler
//
// Compiler Build ID: CL-36424714
// Cuda compilation tools, release 13.0, V13.0.88
// Based on NVVM 20.0.0
//

.version 9.0
.target sm_100
.address_size 64

	// .globl	rns_exact_rescale

.visible .entry rns_exact_rescale(
	.param .u64 .ptr .align 1 rns_exact_rescale_param_0,
	.param .u64 .ptr .align 1 rns_exact_rescale_param_1,
	.param .u64 .ptr .align 1 rns_exact_rescale_param_2,
	.param .u64 .ptr .align 1 rns_exact_rescale_param_3,
	.param .u32 rns_exact_rescale_param_4,
	.param .u32 rns_exact_rescale_param_5,
	.param .u32 rns_exact_rescale_param_6
)
{
	.reg .pred 	%p<19>;
	.reg .b32 	%r<24>;
	.reg .b64 	%rd<79>;

	ld.param.u64 	%rd30, [rns_exact_rescale_param_0];
	ld.param.u64 	%rd28, [rns_exact_rescale_param_1];
	ld.param.u64 	%rd31, [rns_exact_rescale_param_2];
	ld.param.u64 	%rd29, [rns_exact_rescale_param_3];
	ld.param.u32 	%r5, [rns_exact_rescale_param_4];
	ld.param.u32 	%r6, [rns_exact_rescale_param_5];
	ld.param.u32 	%r7, [rns_exact_rescale_param_6];
	cvta.to.global.u64 	%rd1, %rd30;
	cvta.to.global.u64 	%rd2, %rd31;
	mov.u32 	%r8, %ctaid.x;
	mov.u32 	%r9, %ntid.x;
	mov.u32 	%r10, %tid.x;
	mad.lo.s32 	%r1, %r8, %r9, %r10;
	setp.ge.u32 	%p1, %r1, %r5;
	@%p1 bra 	$L__BB0_18;
	add.s32 	%r11, %r6, -1;
	mul.wide.u32 	%rd32, %r11, 8;
	add.s64 	%rd33, %rd2, %rd32;
	ld.global.u64 	%rd34, [%rd33];
	mad.lo.s32 	%r12, %r11, %r5, %r1;
	mul.wide.u32 	%rd35, %r12, 8;
	add.s64 	%rd36, %rd1, %rd35;
	ld.global.u64 	%rd37, [%rd36];
	shr.u64 	%rd3, %rd34, 1;
	add.s64 	%rd38, %rd37, %rd3;
	setp.lt.u64 	%p2, %rd38, %rd34;
	selp.b64 	%rd39, 0, %rd34, %p2;
	sub.s64 	%rd40, %rd38, %rd39;
	setp.lt.u64 	%p3, %rd40, %rd34;
	selp.b64 	%rd41, 0, %rd34, %p3;
	sub.s64 	%rd4, %rd40, %rd41;
	setp.eq.s32 	%p4, %r7, 0;
	@%p4 bra 	$L__BB0_18;
	cvta.to.global.u64 	%rd5, %rd29;
	cvta.to.global.u64 	%rd6, %rd28;
	mov.b32 	%r23, 0;
$L__BB0_3:
	mul.wide.u32 	%rd42, %r23, 8;
	add.s64 	%rd43, %rd2, %rd42;
	ld.global.u64 	%rd7, [%rd43];
	mad.lo.s32 	%r3, %r23, %r5, %r1;
	mul.wide.u32 	%rd44, %r3, 8;
	add.s64 	%rd45, %rd1, %rd44;
	ld.global.u64 	%rd8, [%rd45];
	add.s64 	%rd46, %rd5, %rd42;
	ld.global.u64 	%rd76, [%rd46];
	or.b64  	%rd47, %rd4, %rd7;
	and.b64  	%rd48, %rd47, -4294967296;
	setp.ne.s64 	%p5, %rd48, 0;
	@%p5 bra 	$L__BB0_5;
	cvt.u32.u64 	%r14, %rd7;
	cvt.u32.u64 	%r15, %rd4;
	rem.u32 	%r16, %r15, %r14;
	cvt.u64.u32 	%rd71, %r16;
	bra.uni 	$L__BB0_6;
$L__BB0_5:
	rem.u64 	%rd71, %rd4, %rd7;
$L__BB0_6:
	or.b64  	%rd49, %rd3, %rd7;
	and.b64  	%rd50, %rd49, -4294967296;
	setp.ne.s64 	%p6, %rd50, 0;
	@%p6 bra 	$L__BB0_8;
	cvt.u32.u64 	%r17, %rd7;
	cvt.u32.u64 	%r18, %rd3;
	rem.u32 	%r19, %r18, %r17;
	cvt.u64.u32 	%rd72, %r19;
	bra.uni 	$L__BB0_9;
$L__BB0_8:
	rem.u64 	%rd72, %rd3, %rd7;
$L__BB0_9:
	setp.lt.u64 	%p7, %rd71, %rd72;
	selp.b64 	%rd51, %rd7, 0, %p7;
	sub.s64 	%rd52, %rd71, %rd72;
	add.s64 	%rd53, %rd52, %rd51;
	setp.lt.u64 	%p8, %rd8, %rd53;
	selp.b64 	%rd54, %rd7, 0, %p8;
	sub.s64 	%rd55, %rd8, %rd53;
	add.s64 	%rd16, %rd55, %rd54;
	or.b64  	%rd56, %rd16, %rd7;
	and.b64  	%rd57, %rd56, -4294967296;
	setp.ne.s64 	%p9, %rd57, 0;
	@%p9 bra 	$L__BB0_11;
	cvt.u32.u64 	%r20, %rd7;
	cvt.u32.u64 	%r21, %rd16;
	rem.u32 	%r22, %r21, %r20;
	cvt.u64.u32 	%rd75, %r22;
	bra.uni 	$L__BB0_12;
$L__BB0_11:
	rem.u64 	%rd75, %rd16, %rd7;
$L__BB0_12:
	setp.eq.s64 	%p10, %rd76, 0;
	mov.b64 	%rd77, 0;
	@%p10 bra 	$L__BB0_17;
	mov.b64 	%rd77, 0;
$L__BB0_14:
	and.b64  	%rd60, %rd76, 1;
	setp.eq.b64 	%p11, %rd60, 1;
	not.pred 	%p12, %p11;
	@%p12 bra 	$L__BB0_16;
	add.s64 	%rd61, %rd77, %rd75;
	setp.lt.u64 	%p13, %rd61, %rd7;
	selp.b64 	%rd62, 0, %rd7, %p13;
	sub.s64 	%rd63, %rd61, %rd62;
	setp.lt.u64 	%p14, %rd63, %rd7;
	selp.b64 	%rd64, 0, %rd7, %p14;
	sub.s64 	%rd77, %rd63, %rd64;
$L__BB0_16:
	shl.b64 	%rd65, %rd75, 1;
	setp.lt.u64 	%p15, %rd65, %rd7;
	selp.b64 	%rd66, 0, %rd7, %p15;
	sub.s64 	%rd67, %rd65, %rd66;
	setp.lt.u64 	%p16, %rd67, %rd7;
	selp.b64 	%rd68, 0, %rd7, %p16;
	sub.s64 	%rd75, %rd67, %rd68;
	shr.u64 	%rd26, %rd76, 1;
	setp.gt.u64 	%p17, %rd76, 1;
	mov.u64 	%rd76, %rd26;
	@%p17 bra 	$L__BB0_14;
$L__BB0_17:
	add.s64 	%rd70, %rd6, %rd44;
	st.global.u64 	[%rd70], %rd77;
	add.s32 	%r23, %r23, 1;
	setp.ne.s32 	%p18, %r23, %r7;
	@%p18 bra 	$L__BB0_3;
$L__BB0_18:
	ret;

}
	// .globl	rns_exact_rescale_strided
.visible .entry rns_exact_rescale_strided(
	.param .u64 .ptr .align 1 rns_exact_rescale_strided_param_0,
	.param .u64 .ptr .align 1 rns_exact_rescale_strided_param_1,
	.param .u64 .ptr .align 1 rns_exact_rescale_strided_param_2,
	.param .u64 .ptr .align 1 rns_exact_rescale_strided_param_3,
	.param .u32 rns_exact_rescale_strided_param_4,
	.param .u32 rns_exact_rescale_strided_param_5,
	.param .u32 rns_exact_rescale_strided_param_6
)
{
	.reg .pred 	%p<19>;
	.reg .b32 	%r<27>;
	.reg .b64 	%rd<79>;

	ld.param.u64 	%rd30, [rns_exact_rescale_strided_param_0];
	ld.param.u64 	%rd28, [rns_exact_rescale_strided_param_1];
	ld.param.u64 	%rd31, [rns_exact_rescale_strided_param_2];
	ld.param.u64 	%rd29, [rns_exact_rescale_strided_param_3];
	ld.param.u32 	%r8, [rns_exact_rescale_strided_param_4];
	ld.param.u32 	%r6, [rns_exact_rescale_strided_param_5];
	ld.param.u32 	%r7, [rns_exact_rescale_strided_param_6];
	cvta.to.global.u64 	%rd1, %rd30;
	cvta.to.global.u64 	%rd2, %rd31;
	mov.u32 	%r9, %ctaid.x;
	mov.u32 	%r10, %ntid.x;
	mov.u32 	%r11, %tid.x;
	mad.lo.s32 	%r1, %r9, %r10, %r11;
	setp.ge.u32 	%p1, %r1, %r8;
	@%p1 bra 	$L__BB1_18;
	add.s32 	%r12, %r6, -1;
	mul.wide.u32 	%rd32, %r12, 8;
	add.s64 	%rd33, %rd2, %rd32;
	ld.global.u64 	%rd34, [%rd33];
	mul.lo.s32 	%r2, %r6, %r1;
	add.s32 	%r13, %r2, %r12;
	mul.wide.u32 	%rd35, %r13, 8;
	add.s64 	%rd36, %rd1, %rd35;
	ld.global.u64 	%rd37, [%rd36];
	shr.u64 	%rd3, %rd34, 1;
	add.s64 	%rd38, %rd37, %rd3;
	setp.lt.u64 	%p2, %rd38, %rd34;
	selp.b64 	%rd39, 0, %rd34, %p2;
	sub.s64 	%rd40, %rd38, %rd39;
	setp.lt.u64 	%p3, %rd40, %rd34;
	selp.b64 	%rd41, 0, %rd34, %p3;
	sub.s64 	%rd4, %rd40, %rd41;
	setp.eq.s32 	%p4, %r7, 0;
	@%p4 bra 	$L__BB1_18;
	mul.lo.s32 	%r3, %r7, %r1;
	cvta.to.global.u64 	%rd5, %rd29;
	cvta.to.global.u64 	%rd6, %rd28;
	mov.b32 	%r26, 0;
$L__BB1_3:
	mul.wide.u32 	%rd42, %r26, 8;
	add.s64 	%rd43, %rd2, %rd42;
	ld.global.u64 	%rd7, [%rd43];
	add.s32 	%r15, %r26, %r2;
	mul.wide.u32 	%rd44, %r15, 8;
	add.s64 	%rd45, %rd1, %rd44;
	ld.global.u64 	%rd8, [%rd45];
	add.s64 	%rd46, %rd5, %rd42;
	ld.global.u64 	%rd76, [%rd46];
	or.b64  	%rd47, %rd4, %rd7;
	and.b64  	%rd48, %rd47, -4294967296;
	setp.ne.s64 	%p5, %rd48, 0;
	@%p5 bra 	$L__BB1_5;
	cvt.u32.u64 	%r16, %rd7;
	cvt.u32.u64 	%r17, %rd4;
	rem.u32 	%r18, %r17, %r16;
	cvt.u64.u32 	%rd71, %r18;
	bra.uni 	$L__BB1_6;
$L__BB1_5:
	rem.u64 	%rd71, %rd4, %rd7;
$L__BB1_6:
	or.b64  	%rd49, %rd3, %rd7;
	and.b64  	%rd50, %rd49, -4294967296;
	setp.ne.s64 	%p6, %rd50, 0;
	@%p6 bra 	$L__BB1_8;
	cvt.u32.u64 	%r19, %rd7;
	cvt.u32.u64 	%r20, %rd3;
	rem.u32 	%r21, %r20, %r19;
	cvt.u64.u32 	%rd72, %r21;
	bra.uni 	$L__BB1_9;
$L__BB1_8:
	rem.u64 	%rd72, %rd3, %rd7;
$L__BB1_9:
	setp.lt.u64 	%p7, %rd71, %rd72;
	selp.b64 	%rd51, %rd7, 0, %p7;
	sub.s64 	%rd52, %rd71, %rd72;
	add.s64 	%rd53, %rd52, %rd51;
	setp.lt.u64 	%p8, %rd8, %rd53;
	selp.b64 	%rd54, %rd7, 0, %p8;
	sub.s64 	%rd55, %rd8, %rd53;
	add.s64 	%rd16, %rd55, %rd54;
	or.b64  	%rd56, %rd16, %rd7;
	and.b64  	%rd57, %rd56, -4294967296;
	setp.ne.s64 	%p9, %rd57, 0;
	@%p9 bra 	$L__BB1_11;
	cvt.u32.u64 	%r22, %rd7;
	cvt.u32.u64 	%r23, %rd16;
	rem.u32 	%r24, %r23, %r22;
	cvt.u64.u32 	%rd75, %r24;
	bra.uni 	$L__BB1_12;
$L__BB1_11:
	rem.u64 	%rd75, %rd16, %rd7;
$L__BB1_12:
	setp.eq.s64 	%p10, %rd76, 0;
	mov.b64 	%rd77, 0;
	@%p10 bra 	$L__BB1_17;
	mov.b64 	%rd77, 0;
$L__BB1_14:
	and.b64  	%rd60, %rd76, 1;
	setp.eq.b64 	%p11, %rd60, 1;
	not.pred 	%p12, %p11;
	@%p12 bra 	$L__BB1_16;
	add.s64 	%rd61, %rd77, %rd75;
	setp.lt.u64 	%p13, %rd61, %rd7;
	selp.b64 	%rd62, 0, %rd7, %p13;
	sub.s64 	%rd63, %rd61, %rd62;
	setp.lt.u64 	%p14, %rd63, %rd7;
	selp.b64 	%rd64, 0, %rd7, %p14;
	sub.s64 	%rd77, %rd63, %rd64;
$L__BB1_16:
	shl.b64 	%rd65, %rd75, 1;
	setp.lt.u64 	%p15, %rd65, %rd7;
	selp.b64 	%rd66, 0, %rd7, %p15;
	sub.s64 	%rd67, %rd65, %rd66;
	setp.lt.u64 	%p16, %rd67, %rd7;
	selp.b64 	%rd68, 0, %rd7, %p16;
	sub.s64 	%rd75, %rd67, %rd68;
	shr.u64 	%rd26, %rd76, 1;
	setp.gt.u64 	%p17, %rd76, 1;
	mov.u64 	%rd76, %rd26;
	@%p17 bra 	$L__BB1_14;
$L__BB1_17:
	add.s32 	%r25, %r26, %r3;
	mul.wide.u32 	%rd69, %r25, 8;
	add.s64 	%rd70, %rd6, %rd69;
	st.global.u64 	[%rd70], %rd77;
	add.s32 	%r26, %r26, 1;
	setp.ne.s32 	%p18, %r26, %r7;
	@%p18 bra 	$L__BB1_3;
$L__BB1_18:
	ret;

}
	// .globl	rns_add
.visible .entry rns_add(
	.param .u64 .ptr .align 1 rns_add_param_0,
	.param .u64 .ptr .align 1 rns_add_param_1,
	.param .u64 .ptr .align 1 rns_add_param_2,
	.param .u64 .ptr .align 1 rns_add_param_3,
	.param .u32 rns_add_param_4,
	.param .u32 rns_add_param_5
)
{
	.reg .pred 	%p<3>;
	.reg .b32 	%r<9>;
	.reg .b64 	%rd<21>;

	ld.param.u64 	%rd1, [rns_add_param_0];
	ld.param.u64 	%rd2, [rns_add_param_1];
	ld.param.u64 	%rd3, [rns_add_param_2];
	ld.param.u64 	%rd4, [rns_add_param_3];
	ld.param.u32 	%r2, [rns_add_param_4];
	ld.param.u32 	%r3, [rns_add_param_5];
	mov.u32 	%r4, %ctaid.x;
	mov.u32 	%r5, %ntid.x;
	mov.u32 	%r6, %tid.x;
	mad.lo.s32 	%r1, %r4, %r5, %r6;
	mul.lo.s32 	%r7, %r3, %r2;
	setp.ge.u32 	%p1, %r1, %r7;
	@%p1 bra 	$L__BB2_2;
	cvta.to.global.u64 	%rd5, %rd4;
	cvta.to.global.u64 	%rd6, %rd1;
	cvta.to.global.u64 	%rd7, %rd2;
	cvta.to.global.u64 	%rd8, %rd3;
	div.u32 	%r8, %r1, %r2;
	mul.wide.u32 	%rd9, %r8, 8;
	add.s64 	%rd10, %rd5, %rd9;
	ld.global.u64 	%rd11, [%rd10];
	mul.wide.u32 	%rd12, %r1, 8;
	add.s64 	%rd13, %rd6, %rd12;
	ld.global.u64 	%rd14, [%rd13];
	add.s64 	%rd15, %rd7, %rd12;
	ld.global.u64 	%rd16, [%rd15];
	add.s64 	%rd17, %rd16, %rd14;
	setp.lt.u64 	%p2, %rd17, %rd11;
	selp.b64 	%rd18, 0, %rd11, %p2;
	sub.s64 	%rd19, %rd17, %rd18;
	add.s64 	%rd20, %rd8, %rd12;
	st.global.u64 	[%rd20], %rd19;
$L__BB2_2:
	ret;

}
	// .globl	rns_sub
.visible .entry rns_sub(
	.param .u64 .ptr .align 1 rns_sub_param_0,
	.param .u64 .ptr .align 1 rns_sub_param_1,
	.param .u64 .ptr .align 1 rns_sub_param_2,
	.param .u64 .ptr .align 1 rns_sub_param_3,
	.param .u32 rns_sub_param_4,
	.param .u32 rns_sub_param_5
)
{
	.reg .pred 	%p<3>;
	.reg .b32 	%r<9>;
	.reg .b64 	%rd<23>;

	ld.param.u64 	%rd6, [rns_sub_param_0];
	ld.param.u64 	%rd7, [rns_sub_param_1];
	ld.param.u64 	%rd8, [rns_sub_param_2];
	ld.param.u64 	%rd9, [rns_sub_param_3];
	ld.param.u32 	%r2, [rns_sub_param_4];
	ld.param.u32 	%r3, [rns_sub_param_5];
	mov.u32 	%r4, %ctaid.x;
	mov.u32 	%r5, %ntid.x;
	mov.u32 	%r6, %tid.x;
	mad.lo.s32 	%r1, %r4, %r5, %r6;
	mul.lo.s32 	%r7, %r3, %r2;
	setp.ge.u32 	%p1, %r1, %r7;
	@%p1 bra 	$L__BB3_4;
	cvta.to.global.u64 	%rd10, %rd6;
	cvta.to.global.u64 	%rd11, %rd7;
	cvta.to.global.u64 	%rd12, %rd9;
	div.u32 	%r8, %r1, %r2;
	mul.wide.u32 	%rd13, %r8, 8;
	add.s64 	%rd1, %rd12, %rd13;
	mul.wide.u32 	%rd14, %r1, 8;
	add.s64 	%rd15, %rd10, %rd14;
	ld.global.u64 	%rd22, [%rd15];
	add.s64 	%rd16, %rd11, %rd14;
	ld.global.u64 	%rd3, [%rd16];
	setp.ge.u64 	%p2, %rd22, %rd3;
	@%p2 bra 	$L__BB3_3;
	ld.global.u64 	%rd17, [%rd1];
	add.s64 	%rd22, %rd22, %rd17;
$L__BB3_3:
	sub.s64 	%rd18, %rd22, %rd3;
	cvta.to.global.u64 	%rd19, %rd8;
	add.s64 	%rd21, %rd19, %rd14;
	st.global.u64 	[%rd21], %rd18;
$L__BB3_4:
	ret;

}
	// .globl	rns_negate
.visible .entry rns_negate(
	.param .u64 .ptr .align 1 rns_negate_param_0,
	.param .u64 .ptr .align 1 rns_negate_param_1,
	.param .u64 .ptr .align 1 rns_negate_param_2,
	.param .u32 rns_negate_param_3,
	.param .u32 rns_negate_param_4
)
{
	.reg .pred 	%p<3>;
	.reg .b32 	%r<9>;
	.reg .b64 	%rd<19>;

	ld.param.u64 	%rd5, [rns_negate_param_0];
	ld.param.u64 	%rd6, [rns_negate_param_1];
	ld.param.u64 	%rd7, [rns_negate_param_2];
	ld.param.u32 	%r2, [rns_negate_param_3];
	ld.param.u32 	%r3, [rns_negate_param_4];
	mov.u32 	%r4, %ctaid.x;
	mov.u32 	%r5, %ntid.x;
	mov.u32 	%r6, %tid.x;
	mad.lo.s32 	%r1, %r4, %r5, %r6;
	mul.lo.s32 	%r7, %r3, %r2;
	setp.ge.u32 	%p1, %r1, %r7;
	@%p1 bra 	$L__BB4_4;
	cvta.to.global.u64 	%rd9, %rd5;
	cvta.to.global.u64 	%rd10, %rd7;
	div.u32 	%r8, %r1, %r2;
	mul.wide.u32 	%rd11, %r8, 8;
	add.s64 	%rd1, %rd10, %rd11;
	mul.wide.u32 	%rd12, %r1, 8;
	add.s64 	%rd13, %rd9, %rd12;
	ld.global.u64 	%rd2, [%rd13];
	setp.eq.s64 	%p2, %rd2, 0;
	mov.b64 	%rd18, 0;
	@%p2 bra 	$L__BB4_3;
	ld.global.u64 	%rd14, [%rd1];
	sub.s64 	%rd18, %rd14, %rd2;
$L__BB4_3:
	cvta.to.global.u64 	%rd15, %rd6;
	add.s64 	%rd17, %rd15, %rd12;
	st.global.u64 	[%rd17], %rd18;
$L__BB4_4:
	ret;

}
	// .globl	rns_pointwise_multiply_strided
.visible .entry rns_pointwise_multiply_strided(
	.param .u64 .ptr .align 1 rns_pointwise_multiply_strided_param_0,
	.param .u64 .ptr .align 1 rns_pointwise_multiply_strided_param_1,
	.param .u64 .ptr .align 1 rns_pointwise_multiply_strided_param_2,
	.param .u64 .ptr .align 1 rns_pointwise_multiply_strided_param_3,
	.param .u32 rns_pointwise_multiply_strided_param_4,
	.param .u32 rns_pointwise_multiply_strided_param_5,
	.param .u32 rns_pointwise_multiply_strided_param_6
)
{
	.reg .pred 	%p<14>;
	.reg .b32 	%r<17>;
	.reg .b64 	%rd<49>;

	ld.param.u64 	%rd19, [rns_pointwise_multiply_strided_param_0];
	ld.param.u64 	%rd20, [rns_pointwise_multiply_strided_param_1];
	ld.param.u64 	%rd21, [rns_pointwise_multiply_strided_param_2];
	ld.param.u64 	%rd22, [rns_pointwise_multiply_strided_param_3];
	ld.param.u32 	%r8, [rns_pointwise_multiply_strided_param_4];
	ld.param.u32 	%r6, [rns_pointwise_multiply_strided_param_5];
	ld.param.u32 	%r7, [rns_pointwise_multiply_strided_param_6];
	mov.u32 	%r9, %ctaid.x;
	mov.u32 	%r10, %ntid.x;
	mov.u32 	%r11, %tid.x;
	mad.lo.s32 	%r1, %r9, %r10, %r11;
	setp.ge.u32 	%p1, %r1, %r8;
	setp.eq.s32 	%p2, %r7, 0;
	or.pred  	%p3, %p1, %p2;
	@%p3 bra 	$L__BB5_11;
	mul.lo.s32 	%r2, %r6, %r1;
	cvta.to.global.u64 	%rd1, %rd22;
	cvta.to.global.u64 	%rd2, %rd19;
	cvta.to.global.u64 	%rd3, %rd20;
	cvta.to.global.u64 	%rd4, %rd21;
	mov.b32 	%r16, 0;
$L__BB5_2:
	add.s32 	%r4, %r16, %r2;
	mul.wide.u32 	%rd23, %r16, 8;
	add.s64 	%rd24, %rd1, %rd23;
	ld.global.u64 	%rd5, [%rd24];
	mul.wide.u32 	%rd25, %r4, 8;
	add.s64 	%rd26, %rd2, %rd25;
	ld.global.u64 	%rd6, [%rd26];
	add.s64 	%rd27, %rd3, %rd25;
	ld.global.u64 	%rd46, [%rd27];
	or.b64  	%rd28, %rd6, %rd5;
	and.b64  	%rd29, %rd28, -4294967296;
	setp.ne.s64 	%p4, %rd29, 0;
	@%p4 bra 	$L__BB5_4;
	cvt.u32.u64 	%r13, %rd5;
	cvt.u32.u64 	%r14, %rd6;
	rem.u32 	%r15, %r14, %r13;
	cvt.u64.u32 	%rd45, %r15;
	bra.uni 	$L__BB5_5;
$L__BB5_4:
	rem.u64 	%rd45, %rd6, %rd5;
$L__BB5_5:
	setp.eq.s64 	%p5, %rd46, 0;
	mov.b64 	%rd47, 0;
	@%p5 bra 	$L__BB5_10;
	mov.b64 	%rd47, 0;
$L__BB5_7:
	and.b64  	%rd32, %rd46, 1;
	setp.eq.b64 	%p6, %rd32, 1;
	not.pred 	%p7, %p6;
	@%p7 bra 	$L__BB5_9;
	add.s64 	%rd33, %rd47, %rd45;
	setp.lt.u64 	%p8, %rd33, %rd5;
	selp.b64 	%rd34, 0, %rd5, %p8;
	sub.s64 	%rd35, %rd33, %rd34;
	setp.lt.u64 	%p9, %rd35, %rd5;
	selp.b64 	%rd36, 0, %rd5, %p9;
	sub.s64 	%rd47, %rd35, %rd36;
$L__BB5_9:
	shl.b64 	%rd37, %rd45, 1;
	setp.lt.u64 	%p10, %rd37, %rd5;
	selp.b64 	%rd38, 0, %rd5, %p10;
	sub.s64 	%rd39, %rd37, %rd38;
	setp.lt.u64 	%p11, %rd39, %rd5;
	selp.b64 	%rd40, 0, %rd5, %p11;
	sub.s64 	%rd45, %rd39, %rd40;
	shr.u64 	%rd17, %rd46, 1;
	setp.gt.u64 	%p12, %rd46, 1;
	mov.u64 	%rd46, %rd17;
	@%p12 bra 	$L__BB5_7;
$L__BB5_10:
	add.s64 	%rd42, %rd4, %rd25;
	st.global.u64 	[%rd42], %rd47;
	add.s32 	%r16, %r16, 1;
	setp.ne.s32 	%p13, %r16, %r7;
	@%p13 bra 	$L__BB5_2;
$L__BB5_11:
	ret;

}
	// .globl	rns_strided_to_flat
.visible .entry rns_strided_to_flat(
	.param .u64 .ptr .align 1 rns_strided_to_flat_param_0,
	.param .u64 .ptr .align 1 rns_strided_to_flat_param_1,
	.param .u32 rns_strided_to_flat_param_2,
	.param .u32 rns_strided_to_flat_param_3,
	.param .u32 rns_strided_to_flat_param_4
)
{
	.reg .pred 	%p<2>;
	.reg .b32 	%r<13>;
	.reg .b64 	%rd<10>;

	ld.param.u64 	%rd1, [rns_strided_to_flat_param_0];
	ld.param.u64 	%rd2, [rns_strided_to_flat_param_1];
	ld.param.u32 	%r2, [rns_strided_to_flat_param_2];
	ld.param.u32 	%r3, [rns_strided_to_flat_param_3];
	ld.param.u32 	%r4, [rns_strided_to_flat_param_4];
	mov.u32 	%r5, %ctaid.x;
	mov.u32 	%r6, %ntid.x;
	mov.u32 	%r7, %tid.x;
	mad.lo.s32 	%r1, %r5, %r6, %r7;
	mul.lo.s32 	%r8, %r4, %r2;
	setp.ge.u32 	%p1, %r1, %r8;
	@%p1 bra 	$L__BB6_2;
	cvta.to.global.u64 	%rd3, %rd1;
	cvta.to.global.u64 	%rd4, %rd2;
	div.u32 	%r9, %r1, %r2;
	mul.lo.s32 	%r10, %r9, %r2;
	sub.s32 	%r11, %r1, %r10;
	mad.lo.s32 	%r12, %r11, %r3, %r9;
	mul.wide.u32 	%rd5, %r12, 8;
	add.s64 	%rd6, %rd3, %rd5;
	ld.global.u64 	%rd7, [%rd6];
	mul.wide.u32 	%rd8, %r1, 8;
	add.s64 	%rd9, %rd4, %rd8;
	st.global.u64 	[%rd9], %rd7;
$L__BB6_2:
	ret;

}
	// .globl	rns_flat_to_strided
.visible .entry rns_flat_to_strided(
	.param .u64 .ptr .align 1 rns_flat_to_strided_param_0,
	.param .u64 .ptr .align 1 rns_flat_to_strided_param_1,
	.param .u32 rns_flat_to_strided_param_2,
	.param .u32 rns_flat_to_strided_param_3,
	.param .u32 rns_flat_to_strided_param_4
)
{
	.reg .pred 	%p<2>;
	.reg .b32 	%r<13>;
	.reg .b64 	%rd<10>;

	ld.param.u64 	%rd1, [rns_flat_to_strided_param_0];
	ld.param.u64 	%rd2, [rns_flat_to_strided_param_1];
	ld.param.u32 	%r2, [rns_flat_to_strided_param_2];
	ld.param.u32 	%r3, [rns_flat_to_strided_param_3];
	ld.param.u32 	%r4, [rns_flat_to_strided_param_4];
	mov.u32 	%r5, %ctaid.x;
	mov.u32 	%r6, %ntid.x;
	mov.u32 	%r7, %tid.x;
	mad.lo.s32 	%r1, %r5, %r6, %r7;
	mul.lo.s32 	%r8, %r4, %r2;
	setp.ge.u32 	%p1, %r1, %r8;
	@%p1 bra 	$L__BB7_2;
	cvta.to.global.u64 	%rd3, %rd1;
	cvta.to.global.u64 	%rd4, %rd2;
	div.u32 	%r9, %r1, %r2;
	mul.lo.s32 	%r10, %r9, %r2;
	sub.s32 	%r11, %r1, %r10;
	mul.wide.u32 	%rd5, %r1, 8;
	add.s64 	%rd6, %rd3, %rd5;
	ld.global.u64 	%rd7, [%rd6];
	mad.lo.s32 	%r12, %r11, %r3, %r9;
	mul.wide.u32 	%rd8, %r12, 8;
	add.s64 	%rd9, %rd4, %rd8;
	st.global.u64 	[%rd9], %rd7;
$L__BB7_2:
	ret;

}
	// .globl	rns_negacyclic_twist
.visible .entry rns_negacyclic_twist(
	.param .u64 .ptr .align 1 rns_negacyclic_twist_param_0,
	.param .u64 .ptr .align 1 rns_negacyclic_twist_param_1,
	.param .u64 .ptr .align 1 rns_negacyclic_twist_param_2,
	.param .u32 rns_negacyclic_twist_param_3,
	.param .u32 rns_negacyclic_twist_param_4
)
{
	.reg .pred 	%p<11>;
	.reg .b32 	%r<12>;
	.reg .b64 	%rd<45>;

	ld.param.u64 	%rd16, [rns_negacyclic_twist_param_0];
	ld.param.u64 	%rd17, [rns_negacyclic_twist_param_1];
	ld.param.u64 	%rd18, [rns_negacyclic_twist_param_2];
	ld.param.u32 	%r2, [rns_negacyclic_twist_param_3];
	ld.param.u32 	%r3, [rns_negacyclic_twist_param_4];
	mov.u32 	%r4, %ctaid.x;
	mov.u32 	%r5, %ntid.x;
	mov.u32 	%r6, %tid.x;
	mad.lo.s32 	%r1, %r4, %r5, %r6;
	mul.lo.s32 	%r7, %r3, %r2;
	setp.ge.u32 	%p1, %r1, %r7;
	@%p1 bra 	$L__BB8_10;
	cvta.to.global.u64 	%rd19, %rd16;
	cvta.to.global.u64 	%rd20, %rd18;
	cvta.to.global.u64 	%rd21, %rd17;
	div.u32 	%r8, %r1, %r2;
	mul.wide.u32 	%rd22, %r8, 8;
	add.s64 	%rd23, %rd20, %rd22;
	ld.global.u64 	%rd1, [%rd23];
	mul.wide.u32 	%rd24, %r1, 8;
	add.s64 	%rd2, %rd19, %rd24;
	ld.global.u64 	%rd3, [%rd2];
	add.s64 	%rd25, %rd21, %rd24;
	ld.global.u64 	%rd42, [%rd25];
	or.b64  	%rd26, %rd3, %rd1;
	and.b64  	%rd27, %rd26, -4294967296;
	setp.ne.s64 	%p2, %rd27, 0;
	@%p2 bra 	$L__BB8_3;
	cvt.u32.u64 	%r9, %rd1;
	cvt.u32.u64 	%r10, %rd3;
	rem.u32 	%r11, %r10, %r9;
	cvt.u64.u32 	%rd41, %r11;
	bra.uni 	$L__BB8_4;
$L__BB8_3:
	rem.u64 	%rd41, %rd3, %rd1;
$L__BB8_4:
	setp.eq.s64 	%p3, %rd42, 0;
	mov.b64 	%rd43, 0;
	@%p3 bra 	$L__BB8_9;
	mov.b64 	%rd43, 0;
$L__BB8_6:
	and.b64  	%rd30, %rd42, 1;
	setp.eq.b64 	%p4, %rd30, 1;
	not.pred 	%p5, %p4;
	@%p5 bra 	$L__BB8_8;
	add.s64 	%rd31, %rd43, %rd41;
	setp.lt.u64 	%p6, %rd31, %rd1;
	selp.b64 	%rd32, 0, %rd1, %p6;
	sub.s64 	%rd33, %rd31, %rd32;
	setp.lt.u64 	%p7, %rd33, %rd1;
	selp.b64 	%rd34, 0, %rd1, %p7;
	sub.s64 	%rd43, %rd33, %rd34;
$L__BB8_8:
	shl.b64 	%rd35, %rd41, 1;
	setp.lt.u64 	%p8, %rd35, %rd1;
	selp.b64 	%rd36, 0, %rd1, %p8;
	sub.s64 	%rd37, %rd35, %rd36;
	setp.lt.u64 	%p9, %rd37, %rd1;
	selp.b64 	%rd38, 0, %rd1, %p9;
	sub.s64 	%rd41, %rd37, %rd38;
	shr.u64 	%rd14, %rd42, 1;
	setp.gt.u64 	%p10, %rd42, 1;
	mov.u64 	%rd42, %rd14;
	@%p10 bra 	$L__BB8_6;
$L__BB8_9:
	st.global.u64 	[%rd2], %rd43;
$L__BB8_10:
	ret;

}
	// .globl	rns_negacyclic_untwist
.visible .entry rns_negacyclic_untwist(
	.param .u64 .ptr .align 1 rns_negacyclic_untwist_param_0,
	.param .u64 .ptr .align 1 rns_negacyclic_untwist_param_1,
	.param .u64 .ptr .align 1 rns_negacyclic_untwist_param_2,
	.param .u32 rns_negacyclic_untwist_param_3,
	.param .u32 rns_negacyclic_untwist_param_4
)
{
	.reg .pred 	%p<11>;
	.reg .b32 	%r<12>;
	.reg .b64 	%rd<45>;

	ld.param.u64 	%rd16, [rns_negacyclic_untwist_param_0];
	ld.param.u64 	%rd17, [rns_negacyclic_untwist_param_1];
	ld.param.u64 	%rd18, [rns_negacyclic_untwist_param_2];
	ld.param.u32 	%r2, [rns_negacyclic_untwist_param_3];
	ld.param.u32 	%r3, [rns_negacyclic_untwist_param_4];
	mov.u32 	%r4, %ctaid.x;
	mov.u32 	%r5, %ntid.x;
	mov.u32 	%r6, %tid.x;
	mad.lo.s32 	%r1, %r4, %r5, %r6;
	mul.lo.s32 	%r7, %r3, %r2;
	setp.ge.u32 	%p1, %r1, %r7;
	@%p1 bra 	$L__BB9_10;
	cvta.to.global.u64 	%rd19, %rd16;
	cvta.to.global.u64 	%rd20, %rd18;
	cvta.to.global.u64 	%rd21, %rd17;
	div.u32 	%r8, %r1, %r2;
	mul.wide.u32 	%rd22, %r8, 8;
	add.s64 	%rd23, %rd20, %rd22;
	ld.global.u64 	%rd1, [%rd23];
	mul.wide.u32 	%rd24, %r1, 8;
	add.s64 	%rd2, %rd19, %rd24;
	ld.global.u64 	%rd3, [%rd2];
	add.s64 	%rd25, %rd21, %rd24;
	ld.global.u64 	%rd42, [%rd25];
	or.b64  	%rd26, %rd3, %rd1;
	and.b64  	%rd27, %rd26, -4294967296;
	setp.ne.s64 	%p2, %rd27, 0;
	@%p2 bra 	$L__BB9_3;
	cvt.u32.u64 	%r9, %rd1;
	cvt.u32.u64 	%r10, %rd3;
	rem.u32 	%r11, %r10, %r9;
	cvt.u64.u32 	%rd41, %r11;
	bra.uni 	$L__BB9_4;
$L__BB9_3:
	rem.u64 	%rd41, %rd3, %rd1;
$L__BB9_4:
	setp.eq.s64 	%p3, %rd42, 0;
	mov.b64 	%rd43, 0;
	@%p3 bra 	$L__BB9_9;
	mov.b64 	%rd43, 0;
$L__BB9_6:
	and.b64  	%rd30, %rd42, 1;
	setp.eq.b64 	%p4, %rd30, 1;
	not.pred 	%p5, %p4;
	@%p5 bra 	$L__BB9_8;
	add.s64 	%rd31, %rd43, %rd41;
	setp.lt.u64 	%p6, %rd31, %rd1;
	selp.b64 	%rd32, 0, %rd1, %p6;
	sub.s64 	%rd33, %rd31, %rd32;
	setp.lt.u64 	%p7, %rd33, %rd1;
	selp.b64 	%rd34, 0, %rd1, %p7;
	sub.s64 	%rd43, %rd33, %rd34;
$L__BB9_8:
	shl.b64 	%rd35, %rd41, 1;
	setp.lt.u64 	%p8, %rd35, %rd1;
	selp.b64 	%rd36, 0, %rd1, %p8;
	sub.s64 	%rd37, %rd35, %rd36;
	setp.lt.u64 	%p9, %rd37, %rd1;
	selp.b64 	%rd38, 0, %rd1, %p9;
	sub.s64 	%rd41, %rd37, %rd38;
	shr.u64 	%rd14, %rd42, 1;
	setp.gt.u64 	%p10, %rd42, 1;
	mov.u64 	%rd42, %rd14;
	@%p10 bra 	$L__BB9_6;
$L__BB9_9:
	st.global.u64 	[%rd2], %rd43;
$L__BB9_10:
	ret;

}


// ===== COMPILED SASS (sm_100) =====

	.target	sm_100

	.elftype	@"ET_EXEC"


//--------------------- .note.nv.tkinfo           --------------------------
	.section	.note.nv.tkinfo,"",@"SHT_NOTE"
	.sectionflags	@"SHF_NOTE_NV_TKINFO"
	.tkinfo
        /*0018*/ 	.word	0x00000002
        /*0030*/ 	.string	""
        /*0030*/ 	.string	"ptxas"
        /*0030*/ 	.string	"Cuda compilation tools, release 13.0, V13.0.88"
        /*0030*/ 	.string	"Build cuda_13.0.r13.0/compiler.36424714_0"
        /*0030*/ 	.string	"-arch sm_100 -m 64 "



//--------------------- .note.nv.cuinfo           --------------------------
	.section	.note.nv.cuinfo,"",@"SHT_NOTE"
	.sectionflags	@"SHF_NOTE_NV_CUINFO"
        /*0018*/ 	.short	0x0002
        /*001a*/ 	.short	0x0064
        /*001c*/ 	.short	0x0082
	.zero		2


//--------------------- .nv.info                  --------------------------
	.section	.nv.info,"",@"SHT_CUDA_INFO"
	.align	4


	//----- nvinfo : EIATTR_REGCOUNT
	.align		4
        /*0000*/ 	.byte	0x04, 0x2f
        /*0002*/ 	.short	(.L_1 - .L_0)
	.align		4
.L_0:
        /*0004*/ 	.word	index@(rns_exact_rescale)
        /*0008*/ 	.word	0x00000020


	//----- nvinfo : EIATTR_FRAME_SIZE
	.align		4
.L_1:
        /*000c*/ 	.byte	0x04, 0x11
        /*000e*/ 	.short	(.L_3 - .L_2)
	.align		4
.L_2:
        /*0010*/ 	.word	index@($__internal_4_$__cuda_sm20_rem_u64)
        /*0014*/ 	.word	0x00000000


	//----- nvinfo : EIATTR_FRAME_SIZE
	.align		4
.L_3:
        /*0018*/ 	.byte	0x04, 0x11
        /*001a*/ 	.short	(.L_5 - .L_4)
	.align		4
.L_4:
        /*001c*/ 	.word	index@(rns_exact_rescale)
        /*0020*/ 	.word	0x00000000


	//----- nvinfo : EIATTR_REGCOUNT
	.align		4
.L_5:
        /*0024*/ 	.byte	0x04, 0x2f
        /*0026*/ 	.short	(.L_7 - .L_6)
	.align		4
.L_6:
        /*0028*/ 	.word	index@(rns_exact_rescale_strided)
        /*002c*/ 	.word	0x00000020


	//----- nvinfo : EIATTR_FRAME_SIZE
	.align		4
.L_7:
        /*0030*/ 	.byte	0x04, 0x11
        /*0032*/ 	.short	(.L_9 - .L_8)
	.align		4
.L_8:
        /*0034*/ 	.word	index@($__internal_3_$__cuda_sm20_rem_u64)
        /*0038*/ 	.word	0x00000000


	//----- nvinfo : EIATTR_FRAME_SIZE
	.align		4
.L_9:
        /*003c*/ 	.byte	0x04, 0x11
        /*003e*/ 	.short	(.L_11 - .L_10)
	.align		4
.L_10:
        /*0040*/ 	.word	index@(rns_exact_rescale_strided)
        /*0044*/ 	.word	0x00000000


	//----- nvinfo : EIATTR_REGCOUNT
	.align		4
.L_11:
        /*0048*/ 	.byte	0x04, 0x2f
        /*004a*/ 	.short	(.L_13 - .L_12)
	.align		4
.L_12:
        /*004c*/ 	.word	index@(rns_add)
        /*0050*/ 	.word	0x00000010


	//----- nvinfo : EIATTR_FRAME_SIZE
	.align		4
.L_13:
        /*0054*/ 	.byte	0x04, 0x11
        /*0056*/ 	.short	(.L_15 - .L_14)
	.align		4
.L_14:
        /*0058*/ 	.word	index@(rns_add)
        /*005c*/ 	.word	0x00000000


	//----- nvinfo : EIATTR_REGCOUNT
	.align		4
.L_15:
        /*0060*/ 	.byte	0x04, 0x2f
        /*0062*/ 	.short	(.L_17 - .L_16)
	.align		4
.L_16:
        /*0064*/ 	.word	index@(rns_sub)
        /*0068*/ 	.word	0x0000000e


	//----- nvinfo : EIATTR_FRAME_SIZE
	.align		4
.L_17:
        /*006c*/ 	.byte	0x04, 0x11
        /*006e*/ 	.short	(.L_19 - .L_18)
	.align		4
.L_18:
        /*0070*/ 	.word	index@(rns_sub)
        /*0074*/ 	.word	0x00000000


	//----- nvinfo : EIATTR_REGCOUNT
	.align		4
.L_19:
        /*0078*/ 	.byte	0x04, 0x2f
        /*007a*/ 	.short	(.L_21 - .L_20)
	.align		4
.L_20:
        /*007c*/ 	.word	index@(rns_negate)
        /*0080*/ 	.word	0x0000000e


	//----- nvinfo : EIATTR_FRAME_SIZE
	.align		4
.L_21:
        /*0084*/ 	.byte	0x04, 0x11
        /*0086*/ 	.short	(.L_23 - .L_22)
	.align		4
.L_22:
        /*0088*/ 	.word	index@(rns_negate)
        /*008c*/ 	.word	0x00000000


	//----- nvinfo : EIATTR_REGCOUNT
	.align		4
.L_23:
        /*0090*/ 	.byte	0x04, 0x2f
        /*0092*/ 	.short	(.L_25 - .L_24)
	.align		4
.L_24:
        /*0094*/ 	.word	index@(rns_pointwise_multiply_strided)
        /*0098*/ 	.word	0x00000018


	//----- nvinfo : EIATTR_FRAME_SIZE
	.align		4
.L_25:
        /*009c*/ 	.byte	0x04, 0x11
        /*009e*/ 	.short	(.L_27 - .L_26)
	.align		4
.L_26:
        /*00a0*/ 	.word	index@($__internal_2_$__cuda_sm20_rem_u64)
        /*00a4*/ 	.word	0x00000000


	//----- nvinfo : EIATTR_FRAME_SIZE
	.align		4
.L_27:
        /*00a8*/ 	.byte	0x04, 0x11
        /*00aa*/ 	.short	(.L_29 - .L_28)
	.align		4
.L_28:
        /*00ac*/ 	.word	index@(rns_pointwise_multiply_strided)
        /*00b0*/ 	.word	0x00000000


	//----- nvinfo : EIATTR_REGCOUNT
	.align		4
.L_29:
        /*00b4*/ 	.byte	0x04, 0x2f
        /*00b6*/ 	.short	(.L_31 - .L_30)
	.align		4
.L_30:
        /*00b8*/ 	.word	index@(rns_strided_to_flat)
        /*00bc*/ 	.word	0x0000000a


	//----- nvinfo : EIATTR_FRAME_SIZE
	.align		4
.L_31:
        /*00c0*/ 	.byte	0x04, 0x11
        /*00c2*/ 	.short	(.L_33 - .L_32)
	.align		4
.L_32:
        /*00c4*/ 	.word	index@(rns_strided_to_flat)
        /*00c8*/ 	.word	0x00000000


	//----- nvinfo : EIATTR_REGCOUNT
	.align		4
.L_33:
        /*00cc*/ 	.byte	0x04, 0x2f
        /*00ce*/ 	.short	(.L_35 - .L_34)
	.align		4
.L_34:
        /*00d0*/ 	.word	index@(rns_flat_to_strided)
        /*00d4*/ 	.word	0x0000000c


	//----- nvinfo : EIATTR_FRAME_SIZE
	.align		4
.L_35:
        /*00d8*/ 	.byte	0x04, 0x11
        /*00da*/ 	.short	(.L_37 - .L_36)
	.align		4
.L_36:
        /*00dc*/ 	.word	index@(rns_flat_to_strided)
        /*00e0*/ 	.word	0x00000000


	//----- nvinfo : EIATTR_REGCOUNT
	.align		4
.L_37:
        /*00e4*/ 	.byte	0x04, 0x2f
        /*00e6*/ 	.short	(.L_39 - .L_38)
	.align		4
.L_38:
        /*00e8*/ 	.word	index@(rns_negacyclic_twist)
        /*00ec*/ 	.word	0x00000016


	//----- nvinfo : EIATTR_FRAME_SIZE
	.align		4
.L_39:
        /*00f0*/ 	.byte	0x04, 0x11
        /*00f2*/ 	.short	(.L_41 - .L_40)
	.align		4
.L_40:
        /*00f4*/ 	.word	index@($__internal_1_$__cuda_sm20_rem_u64)
        /*00f8*/ 	.word	0x00000000


	//----- nvinfo : EIATTR_FRAME_SIZE
	.align		4
.L_41:
        /*00fc*/ 	.byte	0x04, 0x11
        /*00fe*/ 	.short	(.L_43 - .L_42)
	.align		4
.L_42:
        /*0100*/ 	.word	index@(rns_negacyclic_twist)
        /*0104*/ 	.word	0x00000000


	//----- nvinfo : EIATTR_REGCOUNT
	.align		4
.L_43:
        /*0108*/ 	.byte	0x04, 0x2f
        /*010a*/ 	.short	(.L_45 - .L_44)
	.align		4
.L_44:
        /*010c*/ 	.word	index@(rns_negacyclic_untwist)
        /*0110*/ 	.word	0x00000016


	//----- nvinfo : EIATTR_FRAME_SIZE
	.align		4
.L_45:
        /*0114*/ 	.byte	0x04, 0x11
        /*0116*/ 	.short	(.L_47 - .L_46)
	.align		4
.L_46:
        /*0118*/ 	.word	index@($__internal_0_$__cuda_sm20_rem_u64)
        /*011c*/ 	.word	0x00000000


	//----- nvinfo : EIATTR_FRAME_SIZE
	.align		4
.L_47:
        /*0120*/ 	.byte	0x04, 0x11
        /*0122*/ 	.short	(.L_49 - .L_48)
	.align		4
.L_48:
        /*0124*/ 	.word	index@(rns_negacyclic_untwist)
        /*0128*/ 	.word	0x00000000


	//----- nvinfo : EIATTR_MIN_STACK_SIZE
	.align		4
.L_49:
        /*012c*/ 	.byte	0x04, 0x12
        /*012e*/ 	.short	(.L_51 - .L_50)
	.align		4
.L_50:
        /*0130*/ 	.word	index@(rns_negacyclic_untwist)
        /*0134*/ 	.word	0x00000000


	//----- nvinfo : EIATTR_MIN_STACK_SIZE
	.align		4
.L_51:
        /*0138*/ 	.byte	0x04, 0x12
        /*013a*/ 	.short	(.L_53 - .L_52)
	.align		4
.L_52:
        /*013c*/ 	.word	index@(rns_negacyclic_twist)
        /*0140*/ 	.word	0x00000000


	//----- nvinfo : EIATTR_MIN_STACK_SIZE
	.align		4
.L_53:
        /*0144*/ 	.byte	0x04, 0x12
        /*0146*/ 	.short	(.L_55 - .L_54)
	.align		4
.L_54:
        /*0148*/ 	.word	index@(rns_flat_to_strided)
        /*014c*/ 	.word	0x00000000


	//----- nvinfo : EIATTR_MIN_STACK_SIZE
	.align		4
.L_55:
        /*0150*/ 	.byte	0x04, 0x12
        /*0152*/ 	.short	(.L_57 - .L_56)
	.align		4
.L_56:
        /*0154*/ 	.word	index@(rns_strided_to_flat)
        /*0158*/ 	.word	0x00000000


	//----- nvinfo : EIATTR_MIN_STACK_SIZE
	.align		4
.L_57:
        /*015c*/ 	.byte	0x04, 0x12
        /*015e*/ 	.short	(.L_59 - .L_58)
	.align		4
.L_58:
        /*0160*/ 	.word	index@(rns_pointwise_multiply_strided)
        /*0164*/ 	.word	0x00000000


	//----- nvinfo : EIATTR_MIN_STACK_SIZE
	.align		4
.L_59:
        /*0168*/ 	.byte	0x04, 0x12
        /*016a*/ 	.short	(.L_61 - .L_60)
	.align		4
.L_60:
        /*016c*/ 	.word	index@(rns_negate)
        /*0170*/ 	.word	0x00000000


	//----- nvinfo : EIATTR_MIN_STACK_SIZE
	.align		4
.L_61:
        /*0174*/ 	.byte	0x04, 0x12
        /*0176*/ 	.short	(.L_63 - .L_62)
	.align		4
.L_62:
        /*0178*/ 	.word	index@(rns_sub)
        /*017c*/ 	.word	0x00000000


	//----- nvinfo : EIATTR_MIN_STACK_SIZE
	.align		4
.L_63:
        /*0180*/ 	.byte	0x04, 0x12
        /*0182*/ 	.short	(.L_65 - .L_64)
	.align		4
.L_64:
        /*0184*/ 	.word	index@(rns_add)
        /*0188*/ 	.word	0x00000000


	//----- nvinfo : EIATTR_MIN_STACK_SIZE
	.align		4
.L_65:
        /*018c*/ 	.byte	0x04, 0x12
        /*018e*/ 	.short	(.L_67 - .L_66)
	.align		4
.L_66:
        /*0190*/ 	.word	index@(rns_exact_rescale_strided)
        /*0194*/ 	.word	0x00000000


	//----- nvinfo : EIATTR_MIN_STACK_SIZE
	.align		4
.L_67:
        /*0198*/ 	.byte	0x04, 0x12
        /*019a*/ 	.short	(.L_69 - .L_68)
	.align		4
.L_68:
        /*019c*/ 	.word	index@(rns_exact_rescale)
        /*01a0*/ 	.word	0x00000000
.L_69:


//--------------------- .nv.compat                --------------------------
	.section	.nv.compat,"",@"SHT_CUDA_COMPAT_INFO"
	.align	4
        /*0000*/ 	.byte	0x02, 0x09, 0x00, 0x00, 0x02, 0x02, 0x01, 0x00, 0x02, 0x05, 0x05, 0x00, 0x03, 0x07, 0x01, 0x01
        /*0010*/ 	.byte	0x02, 0x03, 0x00, 0x00, 0x02, 0x06, 0x01, 0x00, 0x04, 0x0b, 0x08, 0x00, 0x09, 0x00, 0x00, 0x00
        /*0020*/ 	.byte	0x00, 0x00, 0x00, 0x00


//--------------------- .nv.info.rns_negacyclic_untwist --------------------------
	.section	.nv.info.rns_negacyclic_untwist,"",@"SHT_CUDA_INFO"
	.sectionflags	@""
	.align	4


	//----- nvinfo : EIATTR_CUDA_API_VERSION
	.align		4
        /*0000*/ 	.byte	0x04, 0x37
        /*0002*/ 	.short	(.L_71 - .L_70)
.L_70:
        /*0004*/ 	.word	0x00000082


	//----- nvinfo : EIATTR_KPARAM_INFO
	.align		4
.L_71:
        /*0008*/ 	.byte	0x04, 0x17
        /*000a*/ 	.short	(.L_73 - .L_72)
.L_72:
        /*000c*/ 	.word	0x00000000
        /*0010*/ 	.short	0x0004
        /*0012*/ 	.short	0x001c
        /*0014*/ 	.byte	0x00, 0xf0, 0x11, 0x00


	//----- nvinfo : EIATTR_KPARAM_INFO
	.align		4
.L_73:
        /*0018*/ 	.byte	0x04, 0x17
        /*001a*/ 	.short	(.L_75 - .L_74)
.L_74:
        /*001c*/ 	.word	0x00000000
        /*0020*/ 	.short	0x0003
        /*0022*/ 	.short	0x0018
        /*0024*/ 	.byte	0x00, 0xf0, 0x11, 0x00


	//----- nvinfo : EIATTR_KPARAM_INFO
	.align		4
.L_75:
        /*0028*/ 	.byte	0x04, 0x17
        /*002a*/ 	.short	(.L_77 - .L_76)
.L_76:
        /*002c*/ 	.word	0x00000000
        /*0030*/ 	.short	0x0002
        /*0032*/ 	.short	0x0010
        /*0034*/ 	.byte	0x00, 0xf5, 0x21, 0x00


	//----- nvinfo : EIATTR_KPARAM_INFO
	.align		4
.L_77:
        /*0038*/ 	.byte	0x04, 0x17
        /*003a*/ 	.short	(.L_79 - .L_78)
.L_78:
        /*003c*/ 	.word	0x00000000
        /*0040*/ 	.short	0x0001
        /*0042*/ 	.short	0x0008
        /*0044*/ 	.byte	0x00, 0xf5, 0x21, 0x00


	//----- nvinfo : EIATTR_KPARAM_INFO
	.align		4
.L_79:
        /*0048*/ 	.byte	0x04, 0x17
        /*004a*/ 	.short	(.L_81 - .L_80)
.L_80:
        /*004c*/ 	.word	0x00000000
        /*0050*/ 	.short	0x0000
        /*0052*/ 	.short	0x0000
        /*0054*/ 	.byte	0x00, 0xf5, 0x21, 0x00


	//----- nvinfo : EIATTR_SPARSE_MMA_MASK
	.align		4
.L_81:
        /*0058*/ 	.byte	0x03, 0x50
        /*005a*/ 	.short	0x0000


	//----- nvinfo : EIATTR_MAXREG_COUNT
	.align		4
        /*005c*/ 	.byte	0x03, 0x1b
        /*005e*/ 	.short	0x00ff


	//----- nvinfo : EIATTR_MERCURY_ISA_VERSION
	.align		4
        /*0060*/ 	.byte	0x03, 0x5f
        /*0062*/ 	.short	0x0101


	//----- nvinfo : EIATTR_VRC_CTA_INIT_COUNT
	.align		4
        /*0064*/ 	.byte	0x02, 0x4a
	.zero		1
	.zero		1


	//----- nvinfo : EIATTR_EXIT_INSTR_OFFSETS
	.align		4
        /*0068*/ 	.byte	0x04, 0x1c
        /*006a*/ 	.short	(.L_83 - .L_82)


	//   ....[0]....
.L_82:
        /*006c*/ 	.word	0x00000080


	//   ....[1]....
        /*0070*/ 	.word	0x00000760


	//----- nvinfo : EIATTR_CRS_STACK_SIZE
	.align		4
.L_83:
        /*0074*/ 	.byte	0x04, 0x1e
        /*0076*/ 	.short	(.L_85 - .L_84)
.L_84:
        /*0078*/ 	.word	0x00000000


	//----- nvinfo : EIATTR_CBANK_PARAM_SIZE
	.align		4
.L_85:
        /*007c*/ 	.byte	0x03, 0x19
        /*007e*/ 	.short	0x0020


	//----- nvinfo : EIATTR_PARAM_CBANK
	.align		4
        /*0080*/ 	.byte	0x04, 0x0a
        /*0082*/ 	.short	(.L_87 - .L_86)
	.align		4
.L_86:
        /*0084*/ 	.word	index@(.nv.constant0.rns_negacyclic_untwist)
        /*0088*/ 	.short	0x0380
        /*008a*/ 	.short	0x0020


	//----- nvinfo : EIATTR_SW_WAR
	.align		4
.L_87:
        /*008c*/ 	.byte	0x04, 0x36
        /*008e*/ 	.short	(.L_89 - .L_88)
.L_88:
        /*0090*/ 	.word	0x00000008
.L_89:


//--------------------- .nv.info.rns_negacyclic_twist --------------------------
	.section	.nv.info.rns_negacyclic_twist,"",@"SHT_CUDA_INFO"
	.sectionflags	@""
	.align	4


	//----- nvinfo : EIATTR_CUDA_API_VERSION
	.align		4
        /*0000*/ 	.byte	0x04, 0x37
        /*0002*/ 	.short	(.L_91 - .L_90)
.L_90:
        /*0004*/ 	.word	0x00000082


	//----- nvinfo : EIATTR_KPARAM_INFO
	.align		4
.L_91:
        /*0008*/ 	.byte	0x04, 0x17
        /*000a*/ 	.short	(.L_93 - .L_92)
.L_92:
        /*000c*/ 	.word	0x00000000
        /*0010*/ 	.short	0x0004
        /*0012*/ 	.short	0x001c
        /*0014*/ 	.byte	0x00, 0xf0, 0x11, 0x00


	//----- nvinfo : EIATTR_KPARAM_INFO
	.align		4
.L_93:
        /*0018*/ 	.byte	0x04, 0x17
        /*001a*/ 	.short	(.L_95 - .L_94)
.L_94:
        /*001c*/ 	.word	0x00000000
        /*0020*/ 	.short	0x0003
        /*0022*/ 	.short	0x0018
        /*0024*/ 	.byte	0x00, 0xf0, 0x11, 0x00


	//----- nvinfo : EIATTR_KPARAM_INFO
	.align		4
.L_95:
        /*0028*/ 	.byte	0x04, 0x17
        /*002a*/ 	.short	(.L_97 - .L_96)
.L_96:
        /*002c*/ 	.word	0x00000000
        /*0030*/ 	.short	0x0002
        /*0032*/ 	.short	0x0010
        /*0034*/ 	.byte	0x00, 0xf5, 0x21, 0x00


	//----- nvinfo : EIATTR_KPARAM_INFO
	.align		4
.L_97:
        /*0038*/ 	.byte	0x04, 0x17
        /*003a*/ 	.short	(.L_99 - .L_98)
.L_98:
        /*003c*/ 	.word	0x00000000
        /*0040*/ 	.short	0x0001
        /*0042*/ 	.short	0x0008
        /*0044*/ 	.byte	0x00, 0xf5, 0x21, 0x00


	//----- nvinfo : EIATTR_KPARAM_INFO
	.align		4
.L_99:
        /*0048*/ 	.byte	0x04, 0x17
        /*004a*/ 	.short	(.L_101 - .L_100)
.L_100:
        /*004c*/ 	.word	0x00000000
        /*0050*/ 	.short	0x0000
        /*0052*/ 	.short	0x0000
        /*0054*/ 	.byte	0x00, 0xf5, 0x21, 0x00


	//----- nvinfo : EIATTR_SPARSE_MMA_MASK
	.align		4
.L_101:
        /*0058*/ 	.byte	0x03, 0x50
        /*005a*/ 	.short	0x0000


	//----- nvinfo : EIATTR_MAXREG_COUNT
	.align		4
        /*005c*/ 	.byte	0x03, 0x1b
        /*005e*/ 	.short	0x00ff


	//----- nvinfo : EIATTR_MERCURY_ISA_VERSION
	.align		4
        /*0060*/ 	.byte	0x03, 0x5f
        /*0062*/ 	.short	0x0101


	//----- nvinfo : EIATTR_VRC_CTA_INIT_COUNT
	.align		4
        /*0064*/ 	.byte	0x02, 0x4a
	.zero		1
	.zero		1


	//----- nvinfo : EIATTR_EXIT_INSTR_OFFSETS
	.align		4
        /*0068*/ 	.byte	0x04, 0x1c
        /*006a*/ 	.short	(.L_103 - .L_102)


	//   ....[0]....
.L_102:
        /*006c*/ 	.word	0x00000080


	//   ....[1]....
        /*0070*/ 	.word	0x00000760


	//----- nvinfo : EIATTR_CRS_STACK_SIZE
	.align		4
.L_103:
        /*0074*/ 	.byte	0x04, 0x1e
        /*0076*/ 	.short	(.L_105 - .L_104)
.L_104:
        /*0078*/ 	.word	0x00000000


	//----- nvinfo : EIATTR_CBANK_PARAM_SIZE
	.align		4
.L_105:
        /*007c*/ 	.byte	0x03, 0x19
        /*007e*/ 	.short	0x0020


	//----- nvinfo : EIATTR_PARAM_CBANK
	.align		4
        /*0080*/ 	.byte	0x04, 0x0a
        /*0082*/ 	.short	(.L_107 - .L_106)
	.align		4
.L_106:
        /*0084*/ 	.word	index@(.nv.constant0.rns_negacyclic_twist)
        /*0088*/ 	.short	0x0380
        /*008a*/ 	.short	0x0020


	//----- nvinfo : EIATTR_SW_WAR
	.align		4
.L_107:
        /*008c*/ 	.byte	0x04, 0x36
        /*008e*/ 	.short	(.L_109 - .L_108)
.L_108:
        /*0090*/ 	.word	0x00000008
.L_109:


//--------------------- .nv.info.rns_flat_to_strided --------------------------
	.section	.nv.info.rns_flat_to_strided,"",@"SHT_CUDA_INFO"
	.sectionflags	@""
	.align	4


	//----- nvinfo : EIATTR_CUDA_API_VERSION
	.align		4
        /*0000*/ 	.byte	0x04, 0x37
        /*0002*/ 	.short	(.L_111 - .L_110)
.L_110:
        /*0004*/ 	.word	0x00000082


	//----- nvinfo : EIATTR_KPARAM_INFO
	.align		4
.L_111:
        /*0008*/ 	.byte	0x04, 0x17
        /*000a*/ 	.short	(.L_113 - .L_112)
.L_112:
        /*000c*/ 	.word	0x00000000
        /*0010*/ 	.short	0x0004
        /*0012*/ 	.short	0x0018
        /*0014*/ 	.byte	0x00, 0xf0, 0x11, 0x00


	//----- nvinfo : EIATTR_KPARAM_INFO
	.align		4
.L_113:
        /*0018*/ 	.byte	0x04, 0x17
        /*001a*/ 	.short	(.L_115 - .L_114)
.L_114:
        /*001c*/ 	.word	0x00000000
        /*0020*/ 	.short	0x0003
        /*0022*/ 	.short	0x0014
        /*0024*/ 	.byte	0x00, 0xf0, 0x11, 0x00


	//----- nvinfo : EIATTR_KPARAM_INFO
	.align		4
.L_115:
        /*0028*/ 	.byte	0x04, 0x17
        /*002a*/ 	.short	(.L_117 - .L_116)
.L_116:
        /*002c*/ 	.word	0x00000000
        /*0030*/ 	.short	0x0002
        /*0032*/ 	.short	0x0010
        /*0034*/ 	.byte	0x00, 0xf0, 0x11, 0x00


	//----- nvinfo : EIATTR_KPARAM_INFO
	.align		4
.L_117:
        /*0038*/ 	.byte	0x04, 0x17
        /*003a*/ 	.short	(.L_119 - .L_118)
.L_118:
        /*003c*/ 	.word	0x00000000
        /*0040*/ 	.short	0x0001
        /*0042*/ 	.short	0x0008
        /*0044*/ 	.byte	0x00, 0xf5, 0x21, 0x00


	//----- nvinfo : EIATTR_KPARAM_INFO
	.align		4
.L_119:
        /*0048*/ 	.byte	0x04, 0x17
        /*004a*/ 	.short	(.L_121 - .L_120)
.L_120:
        /*004c*/ 	.word	0x00000000
        /*0050*/ 	.short	0x0000
        /*0052*/ 	.short	0x0000
        /*0054*/ 	.byte	0x00, 0xf5, 0x21, 0x00


	//----- nvinfo : EIATTR_SPARSE_MMA_MASK
	.align		4
.L_121:
        /*0058*/ 	.byte	0x03, 0x50
        /*005a*/ 	.short	0x0000


	//----- nvinfo : EIATTR_MAXREG_COUNT
	.align		4
        /*005c*/ 	.byte	0x03, 0x1b
        /*005e*/ 	.short	0x00ff


	//----- nvinfo : EIATTR_MERCURY_ISA_VERSION
	.align		4
        /*0060*/ 	.byte	0x03, 0x5f
        /*0062*/ 	.short	0x0101


	//----- nvinfo : EIATTR_VRC_CTA_INIT_COUNT
	.align		4
        /*0064*/ 	.byte	0x02, 0x4a
	.zero		1
	.zero		1


	//----- nvinfo : EIATTR_EXIT_INSTR_OFFSETS
	.align		4
        /*0068*/ 	.byte	0x04, 0x1c
        /*006a*/ 	.short	(.L_123 - .L_122)


	//   ....[0]....
.L_122:
        /*006c*/ 	.word	0x00000090


	//   ....[1]....
        /*0070*/ 	.word	0x00000270


	//----- nvinfo : EIATTR_CBANK_PARAM_SIZE
	.align		4
.L_123:
        /*0074*/ 	.byte	0x03, 0x19
        /*0076*/ 	.short	0x001c


	//----- nvinfo : EIATTR_PARAM_CBANK
	.align		4
        /*0078*/ 	.byte	0x04, 0x0a
        /*007a*/ 	.short	(.L_125 - .L_124)
	.align		4
.L_124:
        /*007c*/ 	.word	index@(.nv.constant0.rns_flat_to_strided)
        /*0080*/ 	.short	0x0380
        /*0082*/ 	.short	0x001c


	//----- nvinfo : EIATTR_SW_WAR
	.align		4
.L_125:
        /*0084*/ 	.byte	0x04, 0x36
        /*0086*/ 	.short	(.L_127 - .L_126)
.L_126:
        /*0088*/ 	.word	0x00000008
.L_127:


//--------------------- .nv.info.rns_strided_to_flat --------------------------
	.section	.nv.info.rns_strided_to_flat,"",@"SHT_CUDA_INFO"
	.sectionflags	@""
	.align	4


	//----- nvinfo : EIATTR_CUDA_API_VERSION
	.align		4
        /*0000*/ 	.byte	0x04, 0x37
        /*0002*/ 	.short	(.L_129 - .L_128)
.L_128:
        /*0004*/ 	.word	0x00000082


	//----- nvinfo : EIATTR_KPARAM_INFO
	.align		4
.L_129:
        /*0008*/ 	.byte	0x04, 0x17
        /*000a*/ 	.short	(.L_131 - .L_130)
.L_130:
        /*000c*/ 	.word	0x00000000
        /*0010*/ 	.short	0x0004
        /*0012*/ 	.short	0x0018
        /*0014*/ 	.byte	0x00, 0xf0, 0x11, 0x00


	//----- nvinfo : EIATTR_KPARAM_INFO
	.align		4
.L_131:
        /*0018*/ 	.byte	0x04, 0x17
        /*001a*/ 	.short	(.L_133 - .L_132)
.L_132:
        /*001c*/ 	.word	0x00000000
        /*0020*/ 	.short	0x0003
        /*0022*/ 	.short	0x0014
        /*0024*/ 	.byte	0x00, 0xf0, 0x11, 0x00


	//----- nvinfo : EIATTR_KPARAM_INFO
	.align		4
.L_133:
        /*0028*/ 	.byte	0x04, 0x17
        /*002a*/ 	.short	(.L_135 - .L_134)
.L_134:
        /*002c*/ 	.word	0x00000000
        /*0030*/ 	.short	0x0002
        /*0032*/ 	.short	0x0010
        /*0034*/ 	.byte	0x00, 0xf0, 0x11, 0x00


	//----- nvinfo : EIATTR_KPARAM_INFO
	.align		4
.L_135:
        /*0038*/ 	.byte	0x04, 0x17
        /*003a*/ 	.short	(.L_137 - .L_136)
.L_136:
        /*003c*/ 	.word	0x00000000
        /*0040*/ 	.short	0x0001
        /*0042*/ 	.short	0x0008
        /*0044*/ 	.byte	0x00, 0xf5, 0x21, 0x00


	//----- nvinfo : EIATTR_KPARAM_INFO
	.align		4
.L_137:
        /*0048*/ 	.byte	0x04, 0x17
        /*004a*/ 	.short	(.L_139 - .L_138)
.L_138:
        /*004c*/ 	.word	0x00000000
        /*0050*/ 	.short	0x0000
        /*0052*/ 	.short	0x0000
        /*0054*/ 	.byte	0x00, 0xf5, 0x21, 0x00


	//----- nvinfo : EIATTR_SPARSE_MMA_MASK
	.align		4
.L_139:
        /*0058*/ 	.byte	0x03, 0x50
        /*005a*/ 	.short	0x0000


	//----- nvinfo : EIATTR_MAXREG_COUNT
	.align		4
        /*005c*/ 	.byte	0x03, 0x1b
        /*005e*/ 	.short	0x00ff


	//----- nvinfo : EIATTR_MERCURY_ISA_VERSION
	.align		4
        /*0060*/ 	.byte	0x03, 0x5f
        /*0062*/ 	.short	0x0101


	//----- nvinfo : EIATTR_VRC_CTA_INIT_COUNT
	.align		4
        /*0064*/ 	.byte	0x02, 0x4a
	.zero		1
	.zero		1


	//----- nvinfo : EIATTR_EXIT_INSTR_OFFSETS
	.align		4
        /*0068*/ 	.byte	0x04, 0x1c
        /*006a*/ 	.short	(.L_141 - .L_140)


	//   ....[0]....
.L_140:
        /*006c*/ 	.word	0x00000090


	//   ....[1]....
        /*0070*/ 	.word	0x00000270


	//----- nvinfo : EIATTR_CBANK_PARAM_SIZE
	.align		4
.L_141:
        /*0074*/ 	.byte	0x03, 0x19
        /*0076*/ 	.short	0x001c


	//----- nvinfo : EIATTR_PARAM_CBANK
	.align		4
        /*0078*/ 	.byte	0x04, 0x0a
        /*007a*/ 	.short	(.L_143 - .L_142)
	.align		4
.L_142:
        /*007c*/ 	.word	index@(.nv.constant0.rns_strided_to_flat)
        /*0080*/ 	.short	0x0380
        /*0082*/ 	.short	0x001c


	//----- nvinfo : EIATTR_SW_WAR
	.align		4
.L_143:
        /*0084*/ 	.byte	0x04, 0x36
        /*0086*/ 	.short	(.L_145 - .L_144)
.L_144:
        /*0088*/ 	.word	0x00000008
.L_145:


//--------------------- .nv.info.rns_pointwise_multiply_strided --------------------------
	.section	.nv.info.rns_pointwise_multiply_strided,"",@"SHT_CUDA_INFO"
	.sectionflags	@""
	.align	4


	//----- nvinfo : EIATTR_CUDA_API_VERSION
	.align		4
        /*0000*/ 	.byte	0x04, 0x37
        /*0002*/ 	.short	(.L_147 - .L_146)
.L_146:
        /*0004*/ 	.word	0x00000082


	//----- nvinfo : EIATTR_KPARAM_INFO
	.align		4
.L_147:
        /*0008*/ 	.byte	0x04, 0x17
        /*000a*/ 	.short	(.L_149 - .L_148)
.L_148:
        /*000c*/ 	.word	0x00000000
        /*0010*/ 	.short	0x0006
        /*0012*/ 	.short	0x0028
        /*0014*/ 	.byte	0x00, 0xf0, 0x11, 0x00


	//----- nvinfo : EIATTR_KPARAM_INFO
	.align		4
.L_149:
        /*0018*/ 	.byte	0x04, 0x17
        /*001a*/ 	.short	(.L_151 - .L_150)
.L_150:
        /*001c*/ 	.word	0x00000000
        /*0020*/ 	.short	0x0005
        /*0022*/ 	.short	0x0024
        /*0024*/ 	.byte	0x00, 0xf0, 0x11, 0x00


	//----- nvinfo : EIATTR_KPARAM_INFO
	.align		4
.L_151:
        /*0028*/ 	.byte	0x04, 0x17
        /*002a*/ 	.short	(.L_153 - .L_152)
.L_152:
        /*002c*/ 	.word	0x00000000
        /*0030*/ 	.short	0x0004
        /*0032*/ 	.short	0x0020
        /*0034*/ 	.byte	0x00, 0xf0, 0x11, 0x00


	//----- nvinfo : EIATTR_KPARAM_INFO
	.align		4
.L_153:
        /*0038*/ 	.byte	0x04, 0x17
        /*003a*/ 	.short	(.L_155 - .L_154)
.L_154:
        /*003c*/ 	.word	0x00000000
        /*0040*/ 	.short	0x0003
        /*0042*/ 	.short	0x0018
        /*0044*/ 	.byte	0x00, 0xf5, 0x21, 0x00


	//----- nvinfo : EIATTR_KPARAM_INFO
	.align		4
.L_155:
        /*0048*/ 	.byte	0x04, 0x17
        /*004a*/ 	.short	(.L_157 - .L_156)
.L_156:
        /*004c*/ 	.word	0x00000000
        /*0050*/ 	.short	0x0002
        /*0052*/ 	.short	0x0010
        /*0054*/ 	.byte	0x00, 0xf5, 0x21, 0x00


	//----- nvinfo : EIATTR_KPARAM_INFO
	.align		4
.L_157:
        /*0058*/ 	.byte	0x04, 0x17
        /*005a*/ 	.short	(.L_159 - .L_158)
.L_158:
        /*005c*/ 	.word	0x00000000
        /*0060*/ 	.short	0x0001
        /*0062*/ 	.short	0x0008
        /*0064*/ 	.byte	0x00, 0xf5, 0x21, 0x00


	//----- nvinfo : EIATTR_KPARAM_INFO
	.align		4
.L_159:
        /*0068*/ 	.byte	0x04, 0x17
        /*006a*/ 	.short	(.L_161 - .L_160)
.L_160:
        /*006c*/ 	.word	0x00000000
        /*0070*/ 	.short	0x0000
        /*0072*/ 	.short	0x0000
        /*0074*/ 	.byte	0x00, 0xf5, 0x21, 0x00


	//----- nvinfo : EIATTR_SPARSE_MMA_MASK
	.align		4
.L_161:
        /*0078*/ 	.byte	0x03, 0x50
        /*007a*/ 	.short	0x0000


	//----- nvinfo : EIATTR_MAXREG_COUNT
	.align		4
        /*007c*/ 	.byte	0x03, 0x1b
        /*007e*/ 	.short	0x00ff


	//----- nvinfo : EIATTR_MERCURY_ISA_VERSION
	.align		4
        /*0080*/ 	.byte	0x03, 0x5f
        /*0082*/ 	.short	0x0101


	//----- nvinfo : EIATTR_VRC_CTA_INIT_COUNT
	.align		4
        /*0084*/ 	.byte	0x02, 0x4a
	.zero		1
	.zero		1


	//----- nvinfo : EIATTR_EXIT_INSTR_OFFSETS
	.align		4
        /*0088*/ 	.byte	0x04, 0x1c
        /*008a*/ 	.short	(.L_163 - .L_162)


	//   ....[0]....
.L_162:
        /*008c*/ 	.word	0x00000090


	//   ....[1]....
        /*0090*/ 	.word	0x000006b0


	//----- nvinfo : EIATTR_CRS_STACK_SIZE
	.align		4
.L_163:
        /*0094*/ 	.byte	0x04, 0x1e
        /*0096*/ 	.short	(.L_165 - .L_164)
.L_164:
        /*0098*/ 	.word	0x00000000


	//----- nvinfo : EIATTR_CBANK_PARAM_SIZE
	.align		4
.L_165:
        /*009c*/ 	.byte	0x03, 0x19
        /*009e*/ 	.short	0x002c


	//----- nvinfo : EIATTR_PARAM_CBANK
	.align		4
        /*00a0*/ 	.byte	0x04, 0x0a
        /*00a2*/ 	.short	(.L_167 - .L_166)
	.align		4
.L_166:
        /*00a4*/ 	.word	index@(.nv.constant0.rns_pointwise_multiply_strided)
        /*00a8*/ 	.short	0x0380
        /*00aa*/ 	.short	0x002c


	//----- nvinfo : EIATTR_SW_WAR
	.align		4
.L_167:
        /*00ac*/ 	.byte	0x04, 0x36
        /*00ae*/ 	.short	(.L_169 - .L_168)
.L_168:
        /*00b0*/ 	.word	0x00000008
.L_169:


//--------------------- .nv.info.rns_negate       --------------------------
	.section	.nv.info.rns_negate,"",@"SHT_CUDA_INFO"
	.sectionflags	@""
	.align	4


	//----- nvinfo : EIATTR_CUDA_API_VERSION
	.align		4
        /*0000*/ 	.byte	0x04, 0x37
        /*0002*/ 	.short	(.L_171 - .L_170)
.L_170:
        /*0004*/ 	.word	0x00000082


	//----- nvinfo : EIATTR_KPARAM_INFO
	.align		4
.L_171:
        /*0008*/ 	.byte	0x04, 0x17
        /*000a*/ 	.short	(.L_173 - .L_172)
.L_172:
        /*000c*/ 	.word	0x00000000
        /*0010*/ 	.short	0x0004
        /*0012*/ 	.short	0x001c
        /*0014*/ 	.byte	0x00, 0xf0, 0x11, 0x00


	//----- nvinfo : EIATTR_KPARAM_INFO
	.align		4
.L_173:
        /*0018*/ 	.byte	0x04, 0x17
        /*001a*/ 	.short	(.L_175 - .L_174)
.L_174:
        /*001c*/ 	.word	0x00000000
        /*0020*/ 	.short	0x0003
        /*0022*/ 	.short	0x0018
        /*0024*/ 	.byte	0x00, 0xf0, 0x11, 0x00


	//----- nvinfo : EIATTR_KPARAM_INFO
	.align		4
.L_175:
        /*0028*/ 	.byte	0x04, 0x17
        /*002a*/ 	.short	(.L_177 - .L_176)
.L_176:
        /*002c*/ 	.word	0x00000000
        /*0030*/ 	.short	0x0002
        /*0032*/ 	.short	0x0010
        /*0034*/ 	.byte	0x00, 0xf5, 0x21, 0x00


	//----- nvinfo : EIATTR_KPARAM_INFO
	.align		4
.L_177:
        /*0038*/ 	.byte	0x04, 0x17
        /*003a*/ 	.short	(.L_179 - .L_178)
.L_178:
        /*003c*/ 	.word	0x00000000
        /*0040*/ 	.short	0x0001
        /*0042*/ 	.short	0x0008
        /*0044*/ 	.byte	0x00, 0xf5, 0x21, 0x00


	//----- nvinfo : EIATTR_KPARAM_INFO
	.align		4
.L_179:
        /*0048*/ 	.byte	0x04, 0x17
        /*004a*/ 	.short	(.L_181 - .L_180)
.L_180:
        /*004c*/ 	.word	0x00000000
        /*0050*/ 	.short	0x0000
        /*0052*/ 	.short	0x0000
        /*0054*/ 	.byte	0x00, 0xf5, 0x21, 0x00


	//----- nvinfo : EIATTR_SPARSE_MMA_MASK
	.align		4
.L_181:
        /*0058*/ 	.byte	0x03, 0x50
        /*005a*/ 	.short	0x0000


	//----- nvinfo : EIATTR_MAXREG_COUNT
	.align		4
        /*005c*/ 	.byte	0x03, 0x1b
        /*005e*/ 	.short	0x00ff


	//----- nvinfo : EIATTR_MERCURY_ISA_VERSION
	.align		4
        /*0060*/ 	.byte	0x03, 0x5f
        /*0062*/ 	.short	0x0101


	//----- nvinfo : EIATTR_VRC_CTA_INIT_COUNT
	.align		4
        /*0064*/ 	.byte	0x02, 0x4a
	.zero		1
	.zero		1


	//----- nvinfo : EIATTR_EXIT_INSTR_OFFSETS
	.align		4
        /*0068*/ 	.byte	0x04, 0x1c
        /*006a*/ 	.short	(.L_183 - .L_182)


	//   ....[0]....
.L_182:
        /*006c*/ 	.word	0x00000080


	//   ....[1]....
        /*0070*/ 	.word	0x000002d0


	//----- nvinfo : EIATTR_CBANK_PARAM_SIZE
	.align		4
.L_183:
        /*0074*/ 	.byte	0x03, 0x19
        /*0076*/ 	.short	0x0020


	//----- nvinfo : EIATTR_PARAM_CBANK
	.align		4
        /*0078*/ 	.byte	0x04, 0x0a
        /*007a*/ 	.short	(.L_185 - .L_184)
	.align		4
.L_184:
        /*007c*/ 	.word	index@(.nv.constant0.rns_negate)
        /*0080*/ 	.short	0x0380
        /*0082*/ 	.short	0x0020


	//----- nvinfo : EIATTR_SW_WAR
	.align		4
.L_185:
        /*0084*/ 	.byte	0x04, 0x36
        /*0086*/ 	.short	(.L_187 - .L_186)
.L_186:
        /*0088*/ 	.word	0x00000008
.L_187:


//--------------------- .nv.info.rns_sub          --------------------------
	.section	.nv.info.rns_sub,"",@"SHT_CUDA_INFO"
	.sectionflags	@""
	.align	4


	//----- nvinfo : EIATTR_CUDA_API_VERSION
	.align		4
        /*0000*/ 	.byte	0x04, 0x37
        /*0002*/ 	.short	(.L_189 - .L_188)
.L_188:
        /*0004*/ 	.word	0x00000082


	//----- nvinfo : EIATTR_KPARAM_INFO
	.align		4
.L_189:
        /*0008*/ 	.byte	0x04, 0x17
        /*000a*/ 	.short	(.L_191 - .L_190)
.L_190:
        /*000c*/ 	.word	0x00000000
        /*0010*/ 	.short	0x0005
        /*0012*/ 	.short	0x0024
        /*0014*/ 	.byte	0x00, 0xf0, 0x11, 0x00


	//----- nvinfo : EIATTR_KPARAM_INFO
	.align		4
.L_191:
        /*0018*/ 	.byte	0x04, 0x17
        /*001a*/ 	.short	(.L_193 - .L_192)
.L_192:
        /*001c*/ 	.word	0x00000000
        /*0020*/ 	.short	0x0004
        /*0022*/ 	.short	0x0020
        /*0024*/ 	.byte	0x00, 0xf0, 0x11, 0x00


	//----- nvinfo : EIATTR_KPARAM_INFO
	.align		4
.L_193:
        /*0028*/ 	.byte	0x04, 0x17
        /*002a*/ 	.short	(.L_195 - .L_194)
.L_194:
        /*002c*/ 	.word	0x00000000
        /*0030*/ 	.short	0x0003
        /*0032*/ 	.short	0x0018
        /*0034*/ 	.byte	0x00, 0xf5, 0x21, 0x00


	//----- nvinfo : EIATTR_KPARAM_INFO
	.align		4
.L_195:
        /*0038*/ 	.byte	0x04, 0x17
        /*003a*/ 	.short	(.L_197 - .L_196)
.L_196:
        /*003c*/ 	.word	0x00000000
        /*0040*/ 	.short	0x0002
        /*0042*/ 	.short	0x0010
        /*0044*/ 	.byte	0x00, 0xf5, 0x21, 0x00


	//----- nvinfo : EIATTR_KPARAM_INFO
	.align		4
.L_197:
        /*0048*/ 	.byte	0x04, 0x17
        /*004a*/ 	.short	(.L_199 - .L_198)
.L_198:
        /*004c*/ 	.word	0x00000000
        /*0050*/ 	.short	0x0001
        /*0052*/ 	.short	0x0008
        /*0054*/ 	.byte	0x00, 0xf5, 0x21, 0x00


	//----- nvinfo : EIATTR_KPARAM_INFO
	.align		4
.L_199:
        /*0058*/ 	.byte	0x04, 0x17
        /*005a*/ 	.short	(.L_201 - .L_200)
.L_200:
        /*005c*/ 	.word	0x00000000
        /*0060*/ 	.short	0x0000
        /*0062*/ 	.short	0x0000
        /*0064*/ 	.byte	0x00, 0xf5, 0x21, 0x00


	//----- nvinfo : EIATTR_SPARSE_MMA_MASK
	.align		4
.L_201:
        /*0068*/ 	.byte	0x03, 0x50
        /*006a*/ 	.short	0x0000


	//----- nvinfo : EIATTR_MAXREG_COUNT
	.align		4
        /*006c*/ 	.byte	0x03, 0x1b
        /*006e*/ 	.short	0x00ff


	//----- nvinfo : EIATTR_MERCURY_ISA_VERSION
	.align		4
        /*0070*/ 	.byte	0x03, 0x5f
        /*0072*/ 	.short	0x0101


	//----- nvinfo : EIATTR_VRC_CTA_INIT_COUNT
	.align		4
        /*0074*/ 	.byte	0x02, 0x4a
	.zero		1
	.zero		1


	//----- nvinfo : EIATTR_EXIT_INSTR_OFFSETS
	.align		4
        /*0078*/ 	.byte	0x04, 0x1c
        /*007a*/ 	.short	(.L_203 - .L_202)


	//   ....[0]....
.L_202:
        /*007c*/ 	.word	0x00000080


	//   ....[1]....
        /*0080*/ 	.word	0x00000310


	//----- nvinfo : EIATTR_CRS_STACK_SIZE
	.align		4
.L_203:
        /*0084*/ 	.byte	0x04, 0x1e
        /*0086*/ 	.short	(.L_205 - .L_204)
.L_204:
        /*0088*/ 	.word	0x00000000


	//----- nvinfo : EIATTR_CBANK_PARAM_SIZE
	.align		4
.L_205:
        /*008c*/ 	.byte	0x03, 0x19
        /*008e*/ 	.short	0x0028


	//----- nvinfo : EIATTR_PARAM_CBANK
	.align		4
        /*0090*/ 	.byte	0x04, 0x0a
        /*0092*/ 	.short	(.L_207 - .L_206)
	.align		4
.L_206:
        /*0094*/ 	.word	index@(.nv.constant0.rns_sub)
        /*0098*/ 	.short	0x0380
        /*009a*/ 	.short	0x0028


	//----- nvinfo : EIATTR_SW_WAR
	.align		4
.L_207:
        /*009c*/ 	.byte	0x04, 0x36
        /*009e*/ 	.short	(.L_209 - .L_208)
.L_208:
        /*00a0*/ 	.word	0x00000008
.L_209:


//--------------------- .nv.info.rns_add          --------------------------
	.section	.nv.info.rns_add,"",@"SHT_CUDA_INFO"
	.sectionflags	@""
	.align	4


	//----- nvinfo : EIATTR_CUDA_API_VERSION
	.align		4
        /*0000*/ 	.byte	0x04, 0x37
        /*0002*/ 	.short	(.L_211 - .L_210)
.L_210:
        /*0004*/ 	.word	0x00000082


	//----- nvinfo : EIATTR_KPARAM_INFO
	.align		4
.L_211:
        /*0008*/ 	.byte	0x04, 0x17
        /*000a*/ 	.short	(.L_213 - .L_212)
.L_212:
        /*000c*/ 	.word	0x00000000
        /*0010*/ 	.short	0x0005
        /*0012*/ 	.short	0x0024
        /*0014*/ 	.byte	0x00, 0xf0, 0x11, 0x00


	//----- nvinfo : EIATTR_KPARAM_INFO
	.align		4
.L_213:
        /*0018*/ 	.byte	0x04, 0x17
        /*001a*/ 	.short	(.L_215 - .L_214)
.L_214:
        /*001c*/ 	.word	0x00000000
        /*0020*/ 	.short	0x0004
        /*0022*/ 	.short	0x0020
        /*0024*/ 	.byte	0x00, 0xf0, 0x11, 0x00


	//----- nvinfo : EIATTR_KPARAM_INFO
	.align		4
.L_215:
        /*0028*/ 	.byte	0x04, 0x17
        /*002a*/ 	.short	(.L_217 - .L_216)
.L_216:
        /*002c*/ 	.word	0x00000000
        /*0030*/ 	.short	0x0003
        /*0032*/ 	.short	0x0018
        /*0034*/ 	.byte	0x00, 0xf5, 0x21, 0x00


	//----- nvinfo : EIATTR_KPARAM_INFO
	.align		4
.L_217:
        /*0038*/ 	.byte	0x04, 0x17
        /*003a*/ 	.short	(.L_219 - .L_218)
.L_218:
        /*003c*/ 	.word	0x00000000
        /*0040*/ 	.short	0x0002
        /*0042*/ 	.short	0x0010
        /*0044*/ 	.byte	0x00, 0xf5, 0x21, 0x00


	//----- nvinfo : EIATTR_KPARAM_INFO
	.align		4
.L_219:
        /*0048*/ 	.byte	0x04, 0x17
        /*004a*/ 	.short	(.L_221 - .L_220)
.L_220:
        /*004c*/ 	.word	0x00000000
        /*0050*/ 	.short	0x0001
        /*0052*/ 	.short	0x0008
        /*0054*/ 	.byte	0x00, 0xf5, 0x21, 0x00


	//----- nvinfo : EIATTR_KPARAM_INFO
	.align		4
.L_221:
        /*0058*/ 	.byte	0x04, 0x17
        /*005a*/ 	.short	(.L_223 - .L_222)
.L_222:
        /*005c*/ 	.word	0x00000000
        /*0060*/ 	.short	0x0000
        /*0062*/ 	.short	0x0000
        /*0064*/ 	.byte	0x00, 0xf5, 0x21, 0x00


	//----- nvinfo : EIATTR_SPARSE_MMA_MASK
	.align		4
.L_223:
        /*0068*/ 	.byte	0x03, 0x50
        /*006a*/ 	.short	0x0000


	//----- nvinfo : EIATTR_MAXREG_COUNT
	.align		4
        /*006c*/ 	.byte	0x03, 0x1b
        /*006e*/ 	.short	0x00ff


	//----- nvinfo : EIATTR_MERCURY_ISA_VERSION
	.align		4
        /*0070*/ 	.byte	0x03, 0x5f
        /*0072*/ 	.short	0x0101


	//----- nvinfo : EIATTR_VRC_CTA_INIT_COUNT
	.align		4
        /*0074*/ 	.byte	0x02, 0x4a
	.zero		1
	.zero		1


	//----- nvinfo : EIATTR_EXIT_INSTR_OFFSETS
	.align		4
        /*0078*/ 	.byte	0x04, 0x1c
        /*007a*/ 	.short	(.L_225 - .L_224)


	//   ....[0]....
.L_224:
        /*007c*/ 	.word	0x00000080


	//   ....[1]....
        /*0080*/ 	.word	0x00000300


	//----- nvinfo : EIATTR_CBANK_PARAM_SIZE
	.align		4
.L_225:
        /*0084*/ 	.byte	0x03, 0x19
        /*0086*/ 	.short	0x0028


	//----- nvinfo : EIATTR_PARAM_CBANK
	.align		4
        /*0088*/ 	.byte	0x04, 0x0a
        /*008a*/ 	.short	(.L_227 - .L_226)
	.align		4
.L_226:
        /*008c*/ 	.word	index@(.nv.constant0.rns_add)
        /*0090*/ 	.short	0x0380
        /*0092*/ 	.short	0x0028


	//----- nvinfo : EIATTR_SW_WAR
	.align		4
.L_227:
        /*0094*/ 	.byte	0x04, 0x36
        /*0096*/ 	.short	(.L_229 - .L_228)
.L_228:
        /*0098*/ 	.word	0x00000008
.L_229:


//--------------------- .nv.info.rns_exact_rescale_strided --------------------------
	.section	.nv.info.rns_exact_rescale_strided,"",@"SHT_CUDA_INFO"
	.sectionflags	@""
	.align	4


	//----- nvinfo : EIATTR_CUDA_API_VERSION
	.align		4
        /*0000*/ 	.byte	0x04, 0x37
        /*0002*/ 	.short	(.L_231 - .L_230)
.L_230:
        /*0004*/ 	.word	0x00000082


	//----- nvinfo : EIATTR_KPARAM_INFO
	.align		4
.L_231:
        /*0008*/ 	.byte	0x04, 0x17
        /*000a*/ 	.short	(.L_233 - .L_232)
.L_232:
        /*000c*/ 	.word	0x00000000
        /*0010*/ 	.short	0x0006
        /*0012*/ 	.short	0x0028
        /*0014*/ 	.byte	0x00, 0xf0, 0x11, 0x00


	//----- nvinfo : EIATTR_KPARAM_INFO
	.align		4
.L_233:
        /*0018*/ 	.byte	0x04, 0x17
        /*001a*/ 	.short	(.L_235 - .L_234)
.L_234:
        /*001c*/ 	.word	0x00000000
        /*0020*/ 	.short	0x0005
        /*0022*/ 	.short	0x0024
        /*0024*/ 	.byte	0x00, 0xf0, 0x11, 0x00


	//----- nvinfo : EIATTR_KPARAM_INFO
	.align		4
.L_235:
        /*0028*/ 	.byte	0x04, 0x17
        /*002a*/ 	.short	(.L_237 - .L_236)
.L_236:
        /*002c*/ 	.word	0x00000000
        /*0030*/ 	.short	0x0004
        /*0032*/ 	.short	0x0020
        /*0034*/ 	.byte	0x00, 0xf0, 0x11, 0x00


	//----- nvinfo : EIATTR_KPARAM_INFO
	.align		4
.L_237:
        /*0038*/ 	.byte	0x04, 0x17
        /*003a*/ 	.short	(.L_239 - .L_238)
.L_238:
        /*003c*/ 	.word	0x00000000
        /*0040*/ 	.short	0x0003
        /*0042*/ 	.short	0x0018
        /*0044*/ 	.byte	0x00, 0xf5, 0x21, 0x00


	//----- nvinfo : EIATTR_KPARAM_INFO
	.align		4
.L_239:
        /*0048*/ 	.byte	0x04, 0x17
        /*004a*/ 	.short	(.L_241 - .L_240)
.L_240:
        /*004c*/ 	.word	0x00000000
        /*0050*/ 	.short	0x0002
        /*0052*/ 	.short	0x0010
        /*0054*/ 	.byte	0x00, 0xf5, 0x21, 0x00


	//----- nvinfo : EIATTR_KPARAM_INFO
	.align		4
.L_241:
        /*0058*/ 	.byte	0x04, 0x17
        /*005a*/ 	.short	(.L_243 - .L_242)
.L_242:
        /*005c*/ 	.word	0x00000000
        /*0060*/ 	.short	0x0001
        /*0062*/ 	.short	0x0008
        /*0064*/ 	.byte	0x00, 0xf5, 0x21, 0x00


	//----- nvinfo : EIATTR_KPARAM_INFO
	.align		4
.L_243:
        /*0068*/ 	.byte	0x04, 0x17
        /*006a*/ 	.short	(.L_245 - .L_244)
.L_244:
        /*006c*/ 	.word	0x00000000
        /*0070*/ 	.short	0x0000
        /*0072*/ 	.short	0x0000
        /*0074*/ 	.byte	0x00, 0xf5, 0x21, 0x00


	//----- nvinfo : EIATTR_SPARSE_MMA_MASK
	.align		4
.L_245:
        /*0078*/ 	.byte	0x03, 0x50
        /*007a*/ 	.short	0x0000


	//----- nvinfo : EIATTR_MAXREG_COUNT
	.align		4
        /*007c*/ 	.byte	0x03, 0x1b
        /*007e*/ 	.short	0x00ff


	//----- nvinfo : EIATTR_MERCURY_ISA_VERSION
	.align		4
        /*0080*/ 	.byte	0x03, 0x5f
        /*0082*/ 	.short	0x0101


	//----- nvinfo : EIATTR_VRC_CTA_INIT_COUNT
	.align		4
        /*0084*/ 	.byte	0x02, 0x4a
	.zero		1
	.zero		1


	//----- nvinfo : EIATTR_EXIT_INSTR_OFFSETS
	.align		4
        /*0088*/ 	.byte	0x04, 0x1c
        /*008a*/ 	.short	(.L_247 - .L_246)


	//   ....[0]....
.L_246:
        /*008c*/ 	.word	0x00000070


	//   ....[1]....
        /*0090*/ 	.word	0x00000230


	//   ....[2]....
        /*0094*/ 	.word	0x00000d10


	//----- nvinfo : EIATTR_CRS_STACK_SIZE
	.align		4
.L_247:
        /*0098*/ 	.byte	0x04, 0x1e
        /*009a*/ 	.short	(.L_249 - .L_248)
.L_248:
        /*009c*/ 	.word	0x00000000


	//----- nvinfo : EIATTR_CBANK_PARAM_SIZE
	.align		4
.L_249:
        /*00a0*/ 	.byte	0x03, 0x19
        /*00a2*/ 	.short	0x002c


	//----- nvinfo : EIATTR_PARAM_CBANK
	.align		4
        /*00a4*/ 	.byte	0x04, 0x0a
        /*00a6*/ 	.short	(.L_251 - .L_250)
	.align		4
.L_250:
        /*00a8*/ 	.word	index@(.nv.constant0.rns_exact_rescale_strided)
        /*00ac*/ 	.short	0x0380
        /*00ae*/ 	.short	0x002c


	//----- nvinfo : EIATTR_SW_WAR
	.align		4
.L_251:
        /*00b0*/ 	.byte	0x04, 0x36
        /*00b2*/ 	.short	(.L_253 - .L_252)
.L_252:
        /*00b4*/ 	.word	0x00000008
.L_253:


//--------------------- .nv.info.rns_exact_rescale --------------------------
	.section	.nv.info.rns_exact_rescale,"",@"SHT_CUDA_INFO"
	.sectionflags	@""
	.align	4


	//----- nvinfo : EIATTR_CUDA_API_VERSION
	.align		4
        /*0000*/ 	.byte	0x04, 0x37
        /*0002*/ 	.short	(.L_255 - .L_254)
.L_254:
        /*0004*/ 	.word	0x00000082


	//----- nvinfo : EIATTR_KPARAM_INFO
	.align		4
.L_255:
        /*0008*/ 	.byte	0x04, 0x17
        /*000a*/ 	.short	(.L_257 - .L_256)
.L_256:
        /*000c*/ 	.word	0x00000000
        /*0010*/ 	.short	0x0006
        /*0012*/ 	.short	0x0028
        /*0014*/ 	.byte	0x00, 0xf0, 0x11, 0x00


	//----- nvinfo : EIATTR_KPARAM_INFO
	.align		4
.L_257:
        /*0018*/ 	.byte	0x04, 0x17
        /*001a*/ 	.short	(.L_259 - .L_258)
.L_258:
        /*001c*/ 	.word	0x00000000
        /*0020*/ 	.short	0x0005
        /*0022*/ 	.short	0x0024
        /*0024*/ 	.byte	0x00, 0xf0, 0x11, 0x00


	//----- nvinfo : EIATTR_KPARAM_INFO
	.align		4
.L_259:
        /*0028*/ 	.byte	0x04, 0x17
        /*002a*/ 	.short	(.L_261 - .L_260)
.L_260:
        /*002c*/ 	.word	0x00000000
        /*0030*/ 	.short	0x0004
        /*0032*/ 	.short	0x0020
        /*0034*/ 	.byte	0x00, 0xf0, 0x11, 0x00


	//----- nvinfo : EIATTR_KPARAM_INFO
	.align		4
.L_261:
        /*0038*/ 	.byte	0x04, 0x17
        /*003a*/ 	.short	(.L_263 - .L_262)
.L_262:
        /*003c*/ 	.word	0x00000000
        /*0040*/ 	.short	0x0003
        /*0042*/ 	.short	0x0018
        /*0044*/ 	.byte	0x00, 0xf5, 0x21, 0x00


	//----- nvinfo : EIATTR_KPARAM_INFO
	.align		4
.L_263:
        /*0048*/ 	.byte	0x04, 0x17
        /*004a*/ 	.short	(.L_265 - .L_264)
.L_264:
        /*004c*/ 	.word	0x00000000
        /*0050*/ 	.short	0x0002
        /*0052*/ 	.short	0x0010
        /*0054*/ 	.byte	0x00, 0xf5, 0x21, 0x00


	//----- nvinfo : EIATTR_KPARAM_INFO
	.align		4
.L_265:
        /*0058*/ 	.byte	0x04, 0x17
        /*005a*/ 	.short	(.L_267 - .L_266)
.L_266:
        /*005c*/ 	.word	0x00000000
        /*0060*/ 	.short	0x0001
        /*0062*/ 	.short	0x0008
        /*0064*/ 	.byte	0x00, 0xf5, 0x21, 0x00


	//----- nvinfo : EIATTR_KPARAM_INFO
	.align		4
.L_267:
        /*0068*/ 	.byte	0x04, 0x17
        /*006a*/ 	.short	(.L_269 - .L_268)
.L_268:
        /*006c*/ 	.word	0x00000000
        /*0070*/ 	.short	0x0000
        /*0072*/ 	.short	0x0000
        /*0074*/ 	.byte	0x00, 0xf5, 0x21, 0x00


	//----- nvinfo : EIATTR_SPARSE_MMA_MASK
	.align		4
.L_269:
        /*0078*/ 	.byte	0x03, 0x50
        /*007a*/ 	.short	0x0000


	//----- nvinfo : EIATTR_MAXREG_COUNT
	.align		4
        /*007c*/ 	.byte	0x03, 0x1b
        /*007e*/ 	.short	0x00ff


	//----- nvinfo : EIATTR_MERCURY_ISA_VERSION
	.align		4
        /*0080*/ 	.byte	0x03, 0x5f
        /*0082*/ 	.short	0x0101


	//----- nvinfo : EIATTR_VRC_CTA_INIT_COUNT
	.align		4
        /*0084*/ 	.byte	0x02, 0x4a
	.zero		1
	.zero		1


	//----- nvinfo : EIATTR_EXIT_INSTR_OFFSETS
	.align		4
        /*0088*/ 	.byte	0x04, 0x1c
        /*008a*/ 	.short	(.L_271 - .L_270)


	//   ....[0]....
.L_270:
        /*008c*/ 	.word	0x00000070


	//   ....[1]....
        /*0090*/ 	.word	0x00000230


	//   ....[2]....
        /*0094*/ 	.word	0x00000ca0


	//----- nvinfo : EIATTR_CRS_STACK_SIZE
	.align		4
.L_271:
        /*0098*/ 	.byte	0x04, 0x1e
        /*009a*/ 	.short	(.L_273 - .L_272)
.L_272:
        /*009c*/ 	.word	0x00000000


	//----- nvinfo : EIATTR_CBANK_PARAM_SIZE
	.align		4
.L_273:
        /*00a0*/ 	.byte	0x03, 0x19
        /*00a2*/ 	.short	0x002c


	//----- nvinfo : EIATTR_PARAM_CBANK
	.align		4
        /*00a4*/ 	.byte	0x04, 0x0a
        /*00a6*/ 	.short	(.L_275 - .L_274)
	.align		4
.L_274:
        /*00a8*/ 	.word	index@(.nv.constant0.rns_exact_rescale)
        /*00ac*/ 	.short	0x0380
        /*00ae*/ 	.short	0x002c


	//----- nvinfo : EIATTR_SW_WAR
	.align		4
.L_275:
        /*00b0*/ 	.byte	0x04, 0x36
        /*00b2*/ 	.short	(.L_277 - .L_276)
.L_276:
        /*00b4*/ 	.word	0x00000008
.L_277:


//--------------------- .nv.callgraph             --------------------------
	.section	.nv.callgraph,"",@"SHT_CUDA_CALLGRAPH"
	.align	4
	.sectionentsize	8
	.align		4
        /*0000*/ 	.word	0x00000000
	.align		4
        /*0004*/ 	.word	0xffffffff
	.align		4
        /*0008*/ 	.word	0x00000000
	.align		4
        /*000c*/ 	.word	0xfffffffe
	.align		4
        /*0010*/ 	.word	0x00000000
	.align		4
        /*0014*/ 	.word	0xfffffffd
	.align		4
        /*0018*/ 	.word	0x00000000
	.align		4
        /*001c*/ 	.word	0xfffffffc


//--------------------- .text.rns_negacyclic_untwist --------------------------
	.section	.text.rns_negacyclic_untwist,"ax",@progbits
	.align	128
        .global         rns_negacyclic_untwist
        .type           rns_negacyclic_untwist,@function
        .size           rns_negacyclic_untwist,(.L_x_61 - rns_negacyclic_untwist)
        .other          rns_negacyclic_untwist,@"STO_CUDA_ENTRY STV_DEFAULT"
rns_negacyclic_untwist:
.text.rns_negacyclic_untwist:
[----:B------:R-:W-:Y:S01]  /*0000*/  LDC R1, c[0x0][0x37c] ;  /* 0x0000df00ff017b82 */ /* 0x000fe20000000800 */
[----:B------:R-:W0:Y:S07]  /*0010*/  S2R R0, SR_TID.X ;  /* 0x0000000000007919 */ /* 0x000e2e0000002100 */
[----:B------:R-:W0:Y:S01]  /*0020*/  S2UR UR5, SR_CTAID.X ;  /* 0x00000000000579c3 */ /* 0x000e220000002500 */
[----:B------:R-:W1:Y:S07]  /*0030*/  LDCU.64 UR6, c[0x0][0x398] ;  /* 0x00007300ff0677ac */ /* 0x000e6e0008000a00 */
[----:B------:R-:W0:Y:S01]  /*0040*/  LDC R11, c[0x0][0x360] ;  /* 0x0000d800ff0b7b82 */ /* 0x000e220000000800 */
[----:B-1----:R-:W-:Y:S01]  /*0050*/  UIMAD UR4, UR7, UR6, URZ ;  /* 0x00000006070472a4 */ /* 0x002fe2000f8e02ff */
[----:B0-----:R-:W-:-:S05]  /*0060*/  IMAD R11, R11, UR5, R0 ;  /* 0x000000050b0b7c24 */ /* 0x001fca000f8e0200 */
[----:B------:R-:W-:-:S13]  /*0070*/  ISETP.GE.U32.AND P0, PT, R11, UR4, PT ;  /* 0x000000040b007c0c */ /* 0x000fda000bf06070 */
[----:B------:R-:W-:Y:S05]  /*0080*/  @P0 EXIT ;  /* 0x000000000000094d */ /* 0x000fea0003800000 */
[----:B------:R-:W0:Y:S01]  /*0090*/  I2F.U32.RP R0, UR6 ;  /* 0x0000000600007d06 */ /* 0x000e220008209000 */
[----:B------:R-:W-:Y:S01]  /*00a0*/  ISETP.NE.U32.AND P2, PT, RZ, UR6, PT ;  /* 0x00000006ff007c0c */ /* 0x000fe2000bf45070 */
[----:B------:R-:W1:Y:S01]  /*00b0*/  LDCU.64 UR4, c[0x0][0x358] ;  /* 0x00006b00ff0477ac */ /* 0x000e620008000a00 */
[----:B------:R-:W2:Y:S05]  /*00c0*/  LDC.64 R8, c[0x0][0x388] ;  /* 0x0000e200ff087b82 */ /* 0x000eaa0000000a00 */
[----:B0-----:R-:W0:Y:S02]  /*00d0*/  MUFU.RCP R0, R0 ;  /* 0x0000000000007308 */ /* 0x001e240000001000 */
[----:B0-----:R-:W-:-:S06]  /*00e0*/  VIADD R2, R0, 0xffffffe ;  /* 0x0ffffffe00027836 */ /* 0x001fcc0000000000 */
[----:B------:R0:W3:Y:S02]  /*00f0*/  F2I.FTZ.U32.TRUNC.NTZ R3, R2 ;  /* 0x0000000200037305 */ /* 0x0000e4000021f000 */
[----:B0-----:R-:W-:Y:S02]  /*0100*/  IMAD.MOV.U32 R2, RZ, RZ, RZ ;  /* 0x000000ffff027224 */ /* 0x001fe400078e00ff */
[----:B---3--:R-:W-:-:S04]  /*0110*/  IMAD.MOV R5, RZ, RZ, -R3 ;  /* 0x000000ffff057224 */ /* 0x008fc800078e0a03 */
[----:B------:R-:W-:-:S04]  /*0120*/  IMAD R5, R5, UR6, RZ ;  /* 0x0000000605057c24 */ /* 0x000fc8000f8e02ff */
[----:B------:R-:W-:Y:S02]  /*0130*/  IMAD.HI.U32 R4, R3, R5, R2 ;  /* 0x0000000503047227 */ /* 0x000fe400078e0002 */
[----:B------:R-:W0:Y:S04]  /*0140*/  LDC.64 R2, c[0x0][0x380] ;  /* 0x0000e000ff027b82 */ /* 0x000e280000000a00 */
[----:B------:R-:W-:-:S04]  /*0150*/  IMAD.HI.U32 R7, R4, R11, RZ ;  /* 0x0000000b04077227 */ /* 0x000fc800078e00ff */
[----:B------:R-:W-:Y:S01]  /*0160*/  IMAD.MOV R6, RZ, RZ, -R7 ;  /* 0x000000ffff067224 */ /* 0x000fe200078e0a07 */
[----:B------:R-:W3:Y:S03]  /*0170*/  LDC.64 R4, c[0x0][0x390] ;  /* 0x0000e400ff047b82 */ /* 0x000ee60000000a00 */
[----:B------:R-:W-:-:S05]  /*0180*/  IMAD R6, R6, UR6, R11 ;  /* 0x0000000606067c24 */ /* 0x000fca000f8e020b */
[----:B------:R-:W-:Y:S01]  /*0190*/  ISETP.GE.U32.AND P0, PT, R6, UR6, PT ;  /* 0x0000000606007c0c */ /* 0x000fe2000bf06070 */
[----:B0-----:R-:W-:-:S12]  /*01a0*/  IMAD.WIDE.U32 R2, R11, 0x8, R2 ;  /* 0x000000080b027825 */ /* 0x001fd800078e0002 */
[----:B------:R-:W-:Y:S01]  /*01b0*/  @P0 IADD3 R6, PT, PT, R6, -UR6, RZ ;  /* 0x8000000606060c10 */ /* 0x000fe2000fffe0ff */
[----:B------:R-:W-:-:S03]  /*01c0*/  @P0 VIADD R7, R7, 0x1 ;  /* 0x0000000107070836 */ /* 0x000fc60000000000 */
[----:B------:R-:W-:-:S13]  /*01d0*/  ISETP.GE.U32.AND P1, PT, R6, UR6, PT ;  /* 0x0000000606007c0c */ /* 0x000fda000bf26070 */
[----:B------:R-:W-:Y:S01]  /*01e0*/  @P1 VIADD R7, R7, 0x1 ;  /* 0x0000000107071836 */ /* 0x000fe20000000000 */
[----:B------:R-:W-:-:S05]  /*01f0*/  @!P2 LOP3.LUT R7, RZ, UR6, RZ, 0x33, !PT ;  /* 0x00000006ff07ac12 */ /* 0x000fca000f8e33ff */
[----:B---3--:R-:W-:Y:S02]  /*0200*/  IMAD.WIDE.U32 R4, R7, 0x8, R4 ;  /* 0x0000000807047825 */ /* 0x008fe400078e0004 */
[----:B-1----:R-:W3:Y:S04]  /*0210*/  LDG.E.64 R6, desc[UR4][R2.64] ;  /* 0x0000000402067981 */ /* 0x002ee8000c1e1b00 */
[----:B------:R-:W3:Y:S01]  /*0220*/  LDG.E.64 R4, desc[UR4][R4.64] ;  /* 0x0000000404047981 */ /* 0x000ee2000c1e1b00 */
[----:B--2---:R-:W-:-:S06]  /*0230*/  IMAD.WIDE.U32 R8, R11, 0x8, R8 ;  /* 0x000000080b087825 */ /* 0x004fcc00078e0008 */
[----:B------:R-:W5:Y:S01]  /*0240*/  LDG.E.64 R8, desc[UR4][R8.64] ;  /* 0x0000000408087981 */ /* 0x000f62000c1e1b00 */
[----:B------:R-:W-:Y:S01]  /*0250*/  BSSY.RECONVERGENT B0, `(.L_x_0) ;  /* 0x000001b000007945 */ /* 0x000fe20003800200 */
[----:B---3--:R-:W-:-:S04]  /*0260*/  LOP3.LUT R0, R7, R5, RZ, 0xfc, !PT ;  /* 0x0000000507007212 */ /* 0x008fc800078efcff */
[----:B------:R-:W-:-:S13]  /*0270*/  ISETP.NE.U32.AND P0, PT, R0, RZ, PT ;  /* 0x000000ff0000720c */ /* 0x000fda0003f05070 */
[----:B------:R-:W-:Y:S05]  /*0280*/  @P0 BRA `(.L_x_1) ;  /* 0x00000000004c0947 */ /* 0x000fea0003800000 */
[----:B------:R-:W0:Y:S01]  /*0290*/  I2F.U32.RP R0, R4 ;  /* 0x0000000400007306 */ /* 0x000e220000209000 */
[----:B------:R-:W-:Y:S01]  /*02a0*/  IMAD.MOV R7, RZ, RZ, -R4 ;  /* 0x000000ffff077224 */ /* 0x000fe200078e0a04 */
[----:B------:R-:W-:-:S06]  /*02b0*/  ISETP.NE.U32.AND P1, PT, R4, RZ, PT ;  /* 0x000000ff0400720c */ /* 0x000fcc0003f25070 */
[----:B0-----:R-:W0:Y:S02]  /*02c0*/  MUFU.RCP R0, R0 ;  /* 0x0000000000007308 */ /* 0x001e240000001000 */
[----:B0-----:R-:W-:-:S06]  /*02d0*/  VIADD R10, R0, 0xffffffe ;  /* 0x0ffffffe000a7836 */ /* 0x001fcc0000000000 */
[----:B------:R0:W1:Y:S02]  /*02e0*/  F2I.FTZ.U32.TRUNC.NTZ R11, R10 ;  /* 0x0000000a000b7305 */ /* 0x000064000021f000 */
[----:B0-----:R-:W-:Y:S02]  /*02f0*/  HFMA2 R10, -RZ, RZ, 0, 0 ;  /* 0x00000000ff0a7431 */ /* 0x001fe400000001ff */
[----:B-1----:R-:W-:-:S04]  /*0300*/  IMAD R7, R7, R11, RZ ;  /* 0x0000000b07077224 */ /* 0x002fc800078e02ff */
[----:B------:R-:W-:-:S04]  /*0310*/  IMAD.HI.U32 R11, R11, R7, R10 ;  /* 0x000000070b0b7227 */ /* 0x000fc800078e000a */
[----:B------:R-:W-:Y:S02]  /*0320*/  IMAD.MOV.U32 R7, RZ, RZ, RZ ;  /* 0x000000ffff077224 */ /* 0x000fe400078e00ff */
[----:B------:R-:W-:-:S04]  /*0330*/  IMAD.HI.U32 R11, R11, R6, RZ ;  /* 0x000000060b0b7227 */ /* 0x000fc800078e00ff */
[----:B------:R-:W-:-:S04]  /*0340*/  IMAD.MOV R11, RZ, RZ, -R11 ;  /* 0x000000ffff0b7224 */ /* 0x000fc800078e0a0b */
[----:B------:R-:W-:-:S05]  /*0350*/  IMAD R6, R4, R11, R6 ;  /* 0x0000000b04067224 */ /* 0x000fca00078e0206 */
[----:B------:R-:W-:-:S13]  /*0360*/  ISETP.GE.U32.AND P0, PT, R6, R4, PT ;  /* 0x000000040600720c */ /* 0x000fda0003f06070 */
[----:B------:R-:W-:-:S05]  /*0370*/  @P0 IMAD.IADD R6, R6, 0x1, -R4 ;  /* 0x0000000106060824 */ /* 0x000fca00078e0a04 */
[----:B------:R-:W-:-:S13]  /*0380*/  ISETP.GE.U32.AND P0, PT, R6, R4, PT ;  /* 0x000000040600720c */ /* 0x000fda0003f06070 */
[----:B------:R-:W-:Y:S01]  /*0390*/  @P0 IMAD.IADD R6, R6, 0x1, -R4 ;  /* 0x0000000106060824 */ /* 0x000fe200078e0a04 */
[----:B------:R-:W-:Y:S01]  /*03a0*/  @!P1 LOP3.LUT R6, RZ, R4, RZ, 0x33, !PT ;  /* 0x00000004ff069212 */ /* 0x000fe200078e33ff */
[----:B------:R-:W-:Y:S06]  /*03b0*/  BRA `(.L_x_2) ;  /* 0x0000000000107947 */ /* 0x000fec0003800000 */
.L_x_1:
[----:B------:R-:W-:-:S07]  /*03c0*/  MOV R0, 0x3e0 ;  /* 0x000003e000007802 */ /* 0x000fce0000000f00 */
[----:B-----5:R-:W-:Y:S05]  /*03d0*/  CALL.REL.NOINC `($__internal_0_$__cuda_sm20_rem_u64) ;  /* 0x0000000000e47944 */ /* 0x020fea0003c00000 */
[----:B------:R-:W-:Y:S01]  /*03e0*/  MOV R6, R10 ;  /* 0x0000000a00067202 */ /* 0x000fe20000000f00 */
[----:B------:R-:W-:-:S07]  /*03f0*/  IMAD.MOV.U32 R7, RZ, RZ, R11 ;  /* 0x000000ffff077224 */ /* 0x000fce00078e000b */
.L_x_2:
[----:B------:R-:W-:Y:S05]  /*0400*/  BSYNC.RECONVERGENT B0 ;  /* 0x0000000000007941 */ /* 0x000fea0003800200 */
.L_x_0:
[----:B-----5:R-:W-:Y:S01]  /*0410*/  ISETP.NE.U32.AND P0, PT, R8, RZ, PT ;  /* 0x000000ff0800720c */ /* 0x020fe20003f05070 */
[----:B------:R-:W-:Y:S01]  /*0420*/  BSSY.RECONVERGENT B0, `(.L_x_3) ;  /* 0x0000030000007945 */ /* 0x000fe20003800200 */
[----:B------:R-:W-:Y:S02]  /*0430*/  IMAD.MOV.U32 R13, RZ, RZ, RZ ;  /* 0x000000ffff0d7224 */ /* 0x000fe400078e00ff */
[----:B------:R-:W-:Y:S01]  /*0440*/  ISETP.NE.AND.EX P0, PT, R9, RZ, PT, P0 ;  /* 0x000000ff0900720c */ /* 0x000fe20003f05300 */
[----:B------:R-:W-:-:S12]  /*0450*/  IMAD.MOV.U32 R14, RZ, RZ, RZ ;  /* 0x000000ffff0e7224 */ /* 0x000fd800078e00ff */
[----:B------:R-:W-:Y:S05]  /*0460*/  @!P0 BRA `(.L_x_4) ;  /* 0x0000000000ac8947 */ /* 0x000fea0003800000 */
[----:B------:R-:W-:Y:S02]  /*0470*/  HFMA2 R14, -RZ, RZ, 0, 0 ;  /* 0x00000000ff0e7431 */ /* 0x000fe400000001ff */
[----:B------:R-:W-:-:S07]  /*0480*/  IMAD.MOV.U32 R13, RZ, RZ, RZ ;  /* 0x000000ffff0d7224 */ /* 0x000fce00078e00ff */
.L_x_7:
[C---:B------:R-:W-:Y:S01]  /*0490*/  IMAD.SHL.U32 R0, R6.reuse, 0x2, RZ ;  /* 0x0000000206007824 */ /* 0x040fe200078e00ff */
[----:B------:R-:W-:Y:S01]  /*04a0*/  SHF.L.U64.HI R12, R6, 0x1, R7 ;  /* 0x00000001060c7819 */ /* 0x000fe20000010207 */
[----:B------:R-:W-:Y:S03]  /*04b0*/  BSSY.RECONVERGENT B1, `(.L_x_5) ;  /* 0x0000023000017945 */ /* 0x000fe60003800200 */
[----:B------:R-:W-:-:S04]  /*04c0*/  ISETP.GE.U32.AND P0, PT, R0, R4, PT ;  /* 0x000000040000720c */ /* 0x000fc80003f06070 */
[----:B------:R-:W-:-:S04]  /*04d0*/  ISETP.GE.U32.AND.EX P0, PT, R12, R5, PT, P0 ;  /* 0x000000050c00720c */ /* 0x000fc80003f06100 */
[----:B------:R-:W-:Y:S02]  /*04e0*/  SEL R11, R4, RZ, P0 ;  /* 0x000000ff040b7207 */ /* 0x000fe40000000000 */
[----:B------:R-:W-:Y:S02]  /*04f0*/  SEL R10, R5, RZ, P0 ;  /* 0x000000ff050a7207 */ /* 0x000fe40000000000 */
[----:B------:R-:W-:Y:S02]  /*0500*/  IADD3 R11, P0, PT, -R11, R0, RZ ;  /* 0x000000000b0b7210 */ /* 0x000fe40007f1e1ff */
[----:B------:R-:W-:Y:S02]  /*0510*/  LOP3.LUT R0, R8, 0x1, RZ, 0xc0, !PT ;  /* 0x0000000108007812 */ /* 0x000fe400078ec0ff */
[----:B------:R-:W-:Y:S01]  /*0520*/  ISETP.GE.U32.AND P1, PT, R11, R4, PT ;  /* 0x000000040b00720c */ /* 0x000fe20003f26070 */
[----:B------:R-:W-:Y:S01]  /*0530*/  IMAD.X R10, R12, 0x1, ~R10, P0 ;  /* 0x000000010c0a7824 */ /* 0x000fe200000e0e0a */
[----:B------:R-:W-:-:S02]  /*0540*/  ISETP.NE.U32.AND P2, PT, R0, 0x1, PT ;  /* 0x000000010000780c */ /* 0x000fc40003f45070 */
[----:B------:R-:W-:Y:S02]  /*0550*/  ISETP.GT.U32.AND P0, PT, R8, 0x1, PT ;  /* 0x000000010800780c */ /* 0x000fe40003f04070 */
[----:B------:R-:W-:Y:S02]  /*0560*/  ISETP.NE.U32.AND.EX P2, PT, RZ, RZ, PT, P2 ;  /* 0x000000ffff00720c */ /* 0x000fe40003f45120 */
[----:B------:R-:W-:Y:S02]  /*0570*/  ISETP.GE.U32.AND.EX P1, PT, R10, R5, PT, P1 ;  /* 0x000000050a00720c */ /* 0x000fe40003f26110 */
[----:B------:R-:W-:Y:S02]  /*0580*/  ISETP.GT.U32.AND.EX P0, PT, R9, RZ, PT, P0 ;  /* 0x000000ff0900720c */ /* 0x000fe40003f04100 */
[----:B------:R-:W-:Y:S02]  /*0590*/  SEL R0, R4, RZ, P1 ;  /* 0x000000ff04007207 */ /* 0x000fe40000800000 */
[----:B------:R-:W-:-:S02]  /*05a0*/  SHF.R.U64 R8, R8, 0x1, R9 ;  /* 0x0000000108087819 */ /* 0x000fc40000001209 */
[----:B------:R-:W-:Y:S02]  /*05b0*/  IADD3 R0, P3, PT, -R0, R11, RZ ;  /* 0x0000000b00007210 */ /* 0x000fe40007f7e1ff */
[----:B------:R-:W-:Y:S02]  /*05c0*/  SEL R11, R5, RZ, P1 ;  /* 0x000000ff050b7207 */ /* 0x000fe40000800000 */
[----:B------:R-:W-:-:S03]  /*05d0*/  SHF.R.U32.HI R9, RZ, 0x1, R9 ;  /* 0x00000001ff097819 */ /* 0x000fc60000011609 */
[----:B------:R-:W-:Y:S01]  /*05e0*/  IMAD.X R11, R10, 0x1, ~R11, P3 ;  /* 0x000000010a0b7824 */ /* 0x000fe200018e0e0b */
[----:B------:R-:W-:Y:S06]  /*05f0*/  @P2 BRA `(.L_x_6) ;  /* 0x0000000000382947 */ /* 0x000fec0003800000 */
[----:B------:R-:W-:-:S05]  /*0600*/  IADD3 R6, P1, PT, R6, R13, RZ ;  /* 0x0000000d06067210 */ /* 0x000fca0007f3e0ff */
[----:B------:R-:W-:Y:S01]  /*0610*/  IMAD.X R12, R7, 0x1, R14, P1 ;  /* 0x00000001070c7824 */ /* 0x000fe200008e060e */
[----:B------:R-:W-:-:S04]  /*0620*/  ISETP.GE.U32.AND P1, PT, R6, R4, PT ;  /* 0x000000040600720c */ /* 0x000fc80003f26070 */
[----:B------:R-:W-:-:S04]  /*0630*/  ISETP.GE.U32.AND.EX P1, PT, R12, R5, PT, P1 ;  /* 0x000000050c00720c */ /* 0x000fc80003f26110 */
[----:B------:R-:W-:Y:S02]  /*0640*/  SEL R7, R4, RZ, P1 ;  /* 0x000000ff04077207 */ /* 0x000fe40000800000 */
[----:B------:R-:W-:Y:S02]  /*0650*/  SEL R10, R5, RZ, P1 ;  /* 0x000000ff050a7207 */ /* 0x000fe40000800000 */
[----:B------:R-:W-:-:S04]  /*0660*/  IADD3 R7, P1, PT, -R7, R6, RZ ;  /* 0x0000000607077210 */ /* 0x000fc80007f3e1ff */
[----:B------:R-:W-:Y:S02]  /*0670*/  IADD3.X R10, PT, PT, ~R10, R12, RZ, P1, !PT ;  /* 0x0000000c0a0a7210 */ /* 0x000fe40000ffe5ff */
[----:B------:R-:W-:-:S04]  /*0680*/  ISETP.GE.U32.AND P1, PT, R7, R4, PT ;  /* 0x000000040700720c */ /* 0x000fc80003f26070 */
[----:B------:R-:W-:-:S04]  /*0690*/  ISETP.GE.U32.AND.EX P1, PT, R10, R5, PT, P1 ;  /* 0x000000050a00720c */ /* 0x000fc80003f26110 */
[----:B------:R-:W-:-:S04]  /*06a0*/  SEL R6, R4, RZ, P1 ;  /* 0x000000ff04067207 */ /* 0x000fc80000800000 */
[----:B------:R-:W-:Y:S02]  /*06b0*/  IADD3 R13, P2, PT, -R6, R7, RZ ;  /* 0x00000007060d7210 */ /* 0x000fe40007f5e1ff */
[----:B------:R-:W-:-:S05]  /*06c0*/  SEL R6, R5, RZ, P1 ;  /* 0x000000ff05067207 */ /* 0x000fca0000800000 */
[----:B------:R-:W-:-:S07]  /*06d0*/  IMAD.X R14, R10, 0x1, ~R6, P2 ;  /* 0x000000010a0e7824 */ /* 0x000fce00010e0e06 */
.L_x_6:
[----:B------:R-:W-:Y:S05]  /*06e0*/  BSYNC.RECONVERGENT B1 ;  /* 0x0000000000017941 */ /* 0x000fea0003800200 */
.L_x_5:
[----:B------:R-:W-:Y:S02]  /*06f0*/  IMAD.MOV.U32 R6, RZ, RZ, R0 ;  /* 0x000000ffff067224 */ /* 0x000fe400078e0000 */
[----:B------:R-:W-:Y:S01]  /*0700*/  IMAD.MOV.U32 R7, RZ, RZ, R11 ;  /* 0x000000ffff077224 */ /* 0x000fe200078e000b */
[----:B------:R-:W-:Y:S06]  /*0710*/  @P0 BRA `(.L_x_7) ;  /* 0xfffffffc005c0947 */ /* 0x000fec000383ffff */
.L_x_4:
[----:B------:R-:W-:Y:S05]  /*0720*/  BSYNC.RECONVERGENT B0 ;  /* 0x0000000000007941 */ /* 0x000fea0003800200 */
.L_x_3:
[----:B------:R-:W-:Y:S01]  /*0730*/  IMAD.MOV.U32 R4, RZ, RZ, R13 ;  /* 0x000000ffff047224 */ /* 0x000fe200078e000d */
[----:B------:R-:W-:-:S05]  /*0740*/  MOV R5, R14 ;  /* 0x0000000e00057202 */ /* 0x000fca0000000f00 */
[----:B------:R-:W-:Y:S01]  /*0750*/  STG.E.64 desc[UR4][R2.64], R4 ;  /* 0x0000000402007986 */ /* 0x000fe2000c101b04 */
[----:B------:R-:W-:Y:S05]  /*0760*/  EXIT ;  /* 0x000000000000794d */ /* 0x000fea0003800000 */
        .weak           $__internal_0_$__cuda_sm20_rem_u64
        .type           $__internal_0_$__cuda_sm20_rem_u64,@function
        .size           $__internal_0_$__cuda_sm20_rem_u64,(.L_x_61 - $__internal_0_$__cuda_sm20_rem_u64)
$__internal_0_$__cuda_sm20_rem_u64:
[----:B------:R-:W0:Y:S08]  /*0770*/  I2F.U64.RP R14, R4 ;  /* 0x00000004000e7312 */ /* 0x000e300000309000 */
[----:B0-----:R-:W0:Y:S02]  /*0780*/  MUFU.RCP R14, R14 ;  /* 0x0000000e000e7308 */ /* 0x001e240000001000 */
[----:B0-----:R-:W-:-:S06]  /*0790*/  VIADD R10, R14, 0x1ffffffe ;  /* 0x1ffffffe0e0a7836 */ /* 0x001fcc0000000000 */
[----:B------:R-:W0:Y:S02]  /*07a0*/  F2I.U64.TRUNC R10, R10 ;  /* 0x0000000a000a7311 */ /* 0x000e24000020d800 */
[----:B0-----:R-:W-:-:S04]  /*07b0*/  IMAD.WIDE.U32 R12, R10, R4, RZ ;  /* 0x000000040a0c7225 */ /* 0x001fc800078e00ff */
[----:B------:R-:W-:Y:S01]  /*07c0*/  IMAD R13, R10, R5, R13 ;  /* 0x000000050a0d7224 */ /* 0x000fe200078e020d */
[----:B------:R-:W-:-:S03]  /*07d0*/  IADD3 R15, P0, PT, RZ, -R12, RZ ;  /* 0x8000000cff0f7210 */ /* 0x000fc60007f1e0ff */
[----:B------:R-:W-:Y:S02]  /*07e0*/  IMAD R13, R11, R4, R13 ;  /* 0x000000040b0d7224 */ /* 0x000fe400078e020d */
[----:B------:R-:W-:-:S04]  /*07f0*/  IMAD.HI.U32 R12, R10, R15, RZ ;  /* 0x0000000f0a0c7227 */ /* 0x000fc800078e00ff */
[----:B------:R-:W-:Y:S02]  /*0800*/  IMAD.X R17, RZ, RZ, ~R13, P0 ;  /* 0x000000ffff117224 */ /* 0x000fe400000e0e0d */
[----:B------:R-:W-:Y:S02]  /*0810*/  IMAD.MOV.U32 R13, RZ, RZ, R10 ;  /* 0x000000ffff0d7224 */ /* 0x000fe400078e000a */
[-C--:B------:R-:W-:Y:S02]  /*0820*/  IMAD R19, R11, R17.reuse, RZ ;  /* 0x000000110b137224 */ /* 0x080fe400078e02ff */
[----:B------:R-:W-:-:S04]  /*0830*/  IMAD.WIDE.U32 R12, P0, R10, R17, R12 ;  /* 0x000000110a0c7225 */ /* 0x000fc8000780000c */
[----:B------:R-:W-:-:S04]  /*0840*/  IMAD.HI.U32 R17, R11, R17, RZ ;  /* 0x000000110b117227 */ /* 0x000fc800078e00ff */
[----:B------:R-:W-:-:S05]  /*0850*/  IMAD.HI.U32 R12, P1, R11, R15, R12 ;  /* 0x0000000f0b0c7227 */ /* 0x000fca000782000c */
[----:B------:R-:W-:Y:S02]  /*0860*/  IADD3 R13, P2, PT, R19, R12, RZ ;  /* 0x0000000c130d7210 */ /* 0x000fe40007f5e0ff */
[----:B------:R-:W-:-:S03]  /*0870*/  IADD3.X R12, PT, PT, R17, R11, RZ, P0, !PT ;  /* 0x0000000b110c7210 */ /* 0x000fc600007fe4ff */
[----:B------:R-:W-:Y:S01]  /*0880*/  IMAD.WIDE.U32 R10, R13, R4, RZ ;  /* 0x000000040d0a7225 */ /* 0x000fe200078e00ff */
[----:B------:R-:W-:-:S03]  /*0890*/  IADD3.X R15, PT, PT, RZ, RZ, R12, P2, P1 ;  /* 0x000000ffff0f7210 */ /* 0x000fc600017e240c */
[----:B------:R-:W-:Y:S01]  /*08a0*/  IMAD R11, R13, R5, R11 ;  /* 0x000000050d0b7224 */ /* 0x000fe200078e020b */
[----:B------:R-:W-:-:S03]  /*08b0*/  IADD3 R17, P0, PT, RZ, -R10, RZ ;  /* 0x8000000aff117210 */ /* 0x000fc60007f1e0ff */
[----:B------:R-:W-:Y:S02]  /*08c0*/  IMAD R11, R15, R4, R11 ;  /* 0x000000040f0b7224 */ /* 0x000fe400078e020b */
[----:B------:R-:W-:-:S04]  /*08d0*/  IMAD.HI.U32 R12, R13, R17, RZ ;  /* 0x000000110d0c7227 */ /* 0x000fc800078e00ff */
[----:B------:R-:W-:Y:S02]  /*08e0*/  IMAD.X R10, RZ, RZ, ~R11, P0 ;  /* 0x000000ffff0a7224 */ /* 0x000fe400000e0e0b */
[----:B------:R-:W-:Y:S02]  /*08f0*/  IMAD.MOV.U32 R11, RZ, RZ, RZ ;  /* 0x000000ffff0b7224 */ /* 0x000fe400078e00ff */
[----:B------:R-:W-:-:S04]  /*0900*/  IMAD.WIDE.U32 R12, P0, R13, R10, R12 ;  /* 0x0000000a0d0c7225 */ /* 0x000fc8000780000c */
[C---:B------:R-:W-:Y:S02]  /*0910*/  IMAD R14, R15.reuse, R10, RZ ;  /* 0x0000000a0f0e7224 */ /* 0x040fe400078e02ff */
[----:B------:R-:W-:-:S04]  /*0920*/  IMAD.HI.U32 R13, P1, R15, R17, R12 ;  /* 0x000000110f0d7227 */ /* 0x000fc8000782000c */
[----:B------:R-:W-:Y:S01]  /*0930*/  IMAD.HI.U32 R10, R15, R10, RZ ;  /* 0x0000000a0f0a7227 */ /* 0x000fe200078e00ff */
[----:B------:R-:W-:-:S03]  /*0940*/  IADD3 R13, P2, PT, R14, R13, RZ ;  /* 0x0000000d0e0d7210 */ /* 0x000fc60007f5e0ff */
[----:B------:R-:W-:Y:S02]  /*0950*/  IMAD.X R15, R10, 0x1, R15, P0 ;  /* 0x000000010a0f7824 */ /* 0x000fe400000e060f */
[----:B------:R-:W-:-:S03]  /*0960*/  IMAD.HI.U32 R10, R13, R6, RZ ;  /* 0x000000060d0a7227 */ /* 0x000fc600078e00ff */
[----:B------:R-:W-:Y:S01]  /*0970*/  IADD3.X R15, PT, PT, RZ, RZ, R15, P2, P1 ;  /* 0x000000ffff0f7210 */ /* 0x000fe200017e240f */
[----:B------:R-:W-:-:S04]  /*0980*/  IMAD.WIDE.U32 R10, R13, R7, R10 ;  /* 0x000000070d0a7225 */ /* 0x000fc800078e000a */
[C---:B------:R-:W-:Y:S02]  /*0990*/  IMAD R13, R15.reuse, R7, RZ ;  /* 0x000000070f0d7224 */ /* 0x040fe400078e02ff */
[----:B------:R-:W-:-:S04]  /*09a0*/  IMAD.HI.U32 R10, P0, R15, R6, R10 ;  /* 0x000000060f0a7227 */ /* 0x000fc8000780000a */
[----:B------:R-:W-:Y:S01]  /*09b0*/  IMAD.HI.U32 R12, R15, R7, RZ ;  /* 0x000000070f0c7227 */ /* 0x000fe200078e00ff */
[----:B------:R-:W-:-:S04]  /*09c0*/  IADD3 R13, P1, PT, R13, R10, RZ ;  /* 0x0000000a0d0d7210 */ /* 0x000fc80007f3e0ff */
[----:B------:R-:W-:Y:S01]  /*09d0*/  IADD3.X R12, PT, PT, R12, RZ, RZ, P0, !PT ;  /* 0x000000ff0c0c7210 */ /* 0x000fe200007fe4ff */
[----:B------:R-:W-:-:S04]  /*09e0*/  IMAD.WIDE.U32 R10, R13, R4, RZ ;  /* 0x000000040d0a7225 */ /* 0x000fc800078e00ff */
[----:B------:R-:W-:Y:S02]  /*09f0*/  IMAD.X R15, RZ, RZ, R12, P1 ;  /* 0x000000ffff0f7224 */ /* 0x000fe400008e060c */
[----:B------:R-:W-:Y:S01]  /*0a00*/  IMAD R13, R13, R5, R11 ;  /* 0x000000050d0d7224 */ /* 0x000fe200078e020b */
[----:B------:R-:W-:-:S03]  /*0a10*/  IADD3 R11, P1, PT, -R10, R6, RZ ;  /* 0x000000060a0b7210 */ /* 0x000fc60007f3e1ff */
[-C--:B------:R-:W-:Y:S01]  /*0a20*/  IMAD R6, R15, R4.reuse, R13 ;  /* 0x000000040f067224 */ /* 0x080fe200078e020d */
[----:B------:R-:W-:-:S03]  /*0a30*/  ISETP.GE.U32.AND P0, PT, R11, R4, PT ;  /* 0x000000040b00720c */ /* 0x000fc60003f06070 */
[----:B------:R-:W-:Y:S01]  /*0a40*/  IMAD.X R10, R7, 0x1, ~R6, P1 ;  /* 0x00000001070a7824 */ /* 0x000fe200008e0e06 */
[----:B------:R-:W-:-:S04]  /*0a50*/  IADD3 R7, P1, PT, -R4, R11, RZ ;  /* 0x0000000b04077210 */ /* 0x000fc80007f3e1ff */
[C---:B------:R-:W-:Y:S01]  /*0a60*/  ISETP.GE.U32.AND.EX P0, PT, R10.reuse, R5, PT, P0 ;  /* 0x000000050a00720c */ /* 0x040fe20003f06100 */
[----:B------:R-:W-:Y:S01]  /*0a70*/  IMAD.X R6, R10, 0x1, ~R5, P1 ;  /* 0x000000010a067824 */ /* 0x000fe200008e0e05 */
[----:B------:R-:W-:Y:S02]  /*0a80*/  ISETP.NE.U32.AND P1, PT, R4, RZ, PT ;  /* 0x000000ff0400720c */ /* 0x000fe40003f25070 */
[----:B------:R-:W-:Y:S02]  /*0a90*/  SEL R7, R7, R11, P0 ;  /* 0x0000000b07077207 */ /* 0x000fe40000000000 */
[----:B------:R-:W-:Y:S02]  /*0aa0*/  SEL R6, R6, R10, P0 ;  /* 0x0000000a06067207 */ /* 0x000fe40000000000 */
[----:B------:R-:W-:Y:S02]  /*0ab0*/  ISETP.GE.U32.AND P0, PT, R7, R4, PT ;  /* 0x000000040700720c */ /* 0x000fe40003f06070 */
[----:B------:R-:W-:-:S02]  /*0ac0*/  IADD3 R10, P2, PT, -R4, R7, RZ ;  /* 0x00000007040a7210 */ /* 0x000fc40007f5e1ff */
[----:B------:R-:W-:Y:S02]  /*0ad0*/  ISETP.GE.U32.AND.EX P0, PT, R6, R5, PT, P0 ;  /* 0x000000050600720c */ /* 0x000fe40003f06100 */
[-C--:B------:R-:W-:Y:S02]  /*0ae0*/  IADD3.X R11, PT, PT, ~R5, R6.reuse, RZ, P2, !PT ;  /* 0x00000006050b7210 */ /* 0x080fe400017fe5ff */
[----:B------:R-:W-:Y:S01]  /*0af0*/  SEL R10, R10, R7, P0 ;  /* 0x000000070a0a7207 */ /* 0x000fe20000000000 */
[----:B------:R-:W-:Y:S01]  /*0b00*/  IMAD.MOV.U32 R7, RZ, RZ, 0x0 ;  /* 0x00000000ff077424 */ /* 0x000fe200078e00ff */
[----:B------:R-:W-:Y:S01]  /*0b10*/  SEL R11, R11, R6, P0 ;  /* 0x000000060b0b7207 */ /* 0x000fe20000000000 */
[----:B------:R-:W-:Y:S01]  /*0b20*/  IMAD.MOV.U32 R6, RZ, RZ, R0 ;  /* 0x000000ffff067224 */ /* 0x000fe200078e0000 */
[----:B------:R-:W-:-:S04]  /*0b30*/  ISETP.NE.AND.EX P1, PT, R5, RZ, PT, P1 ;  /* 0x000000ff0500720c */ /* 0x000fc80003f25310 */
[----:B------:R-:W-:Y:S02]  /*0b40*/  SEL R10, R10, 0xffffffff, P1 ;  /* 0xffffffff0a0a7807 */ /* 0x000fe40000800000 */
[----:B------:R-:W-:Y:S01]  /*0b50*/  SEL R11, R11, 0xffffffff, P1 ;  /* 0xffffffff0b0b7807 */ /* 0x000fe20000800000 */
[----:B------:R-:W-:Y:S06]  /*0b60*/  RET.REL.NODEC R6 `(rns_negacyclic_untwist) ;  /* 0xfffffff406247950 */ /* 0x000fec0003c3ffff */
.L_x_8:
[----:B------:R-:W-:-:S00]  /*0b70*/  BRA `(.L_x_8) ;  /* 0xfffffffc00fc7947 */ /* 0x000fc0000383ffff */
[----:B------:R-:W-:-:S00]  /*0b80*/  NOP ;  /* 0x0000000000007918 */ /* 0x000fc00000000000 */
[----:B------:R-:W-:-:S00]  /*0b90*/  NOP ;  /* 0x0000000000007918 */ /* 0x000fc00000000000 */
[----:B------:R-:W-:-:S00]  /*0ba0*/  NOP ;  /* 0x0000000000007918 */ /* 0x000fc00000000000 */
[----:B------:R-:W-:-:S00]  /*0bb0*/  NOP ;  /* 0x0000000000007918 */ /* 0x000fc00000000000 */
[----:B------:R-:W-:-:S00]  /*0bc0*/  NOP ;  /* 0x0000000000007918 */ /* 0x000fc00000000000 */
[----:B------:R-:W-:-:S00]  /*0bd0*/  NOP ;  /* 0x0000000000007918 */ /* 0x000fc00000000000 */
[----:B------:R-:W-:-:S00]  /*0be0*/  NOP ;  /* 0x0000000000007918 */ /* 0x000fc00000000000 */
[----:B------:R-:W-:-:S00]  /*0bf0*/  NOP ;  /* 0x0000000000007918 */ /* 0x000fc00000000000 */
.L_x_61:


//--------------------- .text.rns_negacyclic_twist --------------------------
	.section	.text.rns_negacyclic_twist,"ax",@progbits
	.align	128
        .global         rns_negacyclic_twist
        .type           rns_negacyclic_twist,@function
        .size           rns_negacyclic_twist,(.L_x_62 - rns_negacyclic_twist)
        .other          rns_negacyclic_twist,@"STO_CUDA_ENTRY STV_DEFAULT"
rns_negacyclic_twist:
.text.rns_negacyclic_twist:
        /* <DEDUP_REMOVED lines=60> */
.L_x_10:
[----:B------:R-:W-:-:S07]  /*03c0*/  MOV R0, 0x3e0 ;  /* 0x000003e000007802 */ /* 0x000fce0000000f00 */
[----:B-----5:R-:W-:Y:S05]  /*03d0*/  CALL.REL.NOINC `($__internal_1_$__cuda_sm20_rem_u64) ;  /* 0x0000000000e47944 */ /* 0x020fea0003c00000 */
[----:B------:R-:W-:Y:S01]  /*03e0*/  MOV R6, R10 ;  /* 0x0000000a00067202 */ /* 0x000fe20000000f00 */
[----:B------:R-:W-:-:S07]  /*03f0*/  IMAD.MOV.U32 R7, RZ, RZ, R11 ;  /* 0x000000ffff077224 */ /* 0x000fce00078e000b */
.L_x_11:
[----:B------:R-:W-:Y:S05]  /*0400*/  BSYNC.RECONVERGENT B0 ;  /* 0x0000000000007941 */ /* 0x000fea0003800200 */
.L_x_9:
        /* <DEDUP_REMOVED lines=8> */
.L_x_16:
        /* <DEDUP_REMOVED lines=37> */
.L_x_15:
[----:B------:R-:W-:Y:S05]  /*06e0*/  BSYNC.RECONVERGENT B1 ;  /* 0x0000000000017941 */ /* 0x000fea0003800200 */
.L_x_14:
[----:B------:R-:W-:Y:S02]  /*06f0*/  IMAD.MOV.U32 R6, RZ, RZ, R0 ;  /* 0x000000ffff067224 */ /* 0x000fe400078e0000 */
[----:B------:R-:W-:Y:S01]  /*0700*/  IMAD.MOV.U32 R7, RZ, RZ, R11 ;  /* 0x000000ffff077224 */ /* 0x000fe200078e000b */
[----:B------:R-:W-:Y:S06]  /*0710*/  @P0 BRA `(.L_x_16) ;  /* 0xfffffffc005c0947 */ /* 0x000fec000383ffff */
.L_x_13:
[----:B------:R-:W-:Y:S05]  /*0720*/  BSYNC.RECONVERGENT B0 ;  /* 0x0000000000007941 */ /* 0x000fea0003800200 */
.L_x_12:
[----:B------:R-:W-:Y:S01]  /*0730*/  IMAD.MOV.U32 R4, RZ, RZ, R13 ;  /* 0x000000ffff047224 */ /* 0x000fe200078e000d */
[----:B------:R-:W-:-:S05]  /*0740*/  MOV R5, R14 ;  /* 0x0000000e00057202 */ /* 0x000fca0000000f00 */
[----:B------:R-:W-:Y:S01]  /*0750*/  STG.E.64 desc[UR4][R2.64], R4 ;  /* 0x0000000402007986 */ /* 0x000fe2000c101b04 */
[----:B------:R-:W-:Y:S05]  /*0760*/  EXIT ;  /* 0x000000000000794d */ /* 0x000fea0003800000 */
        .weak           $__internal_1_$__cuda_sm20_rem_u64
        .type           $__internal_1_$__cuda_sm20_rem_u64,@function
        .size           $__internal_1_$__cuda_sm20_rem_u64,(.L_x_62 - $__internal_1_$__cuda_sm20_rem_u64)
$__internal_1_$__cuda_sm20_rem_u64:
        /* <DEDUP_REMOVED lines=63> */
[----:B------:R-:W-:Y:S06]  /*0b60*/  RET.REL.NODEC R6 `(rns_negacyclic_twist) ;  /* 0xfffffff406247950 */ /* 0x000fec0003c3ffff */
.L_x_17:
        /* <DEDUP_REMOVED lines=9> */
.L_x_62:


//--------------------- .text.rns_flat_to_strided --------------------------
	.section	.text.rns_flat_to_strided,"ax",@progbits
	.align	128
        .global         rns_flat_to_strided
        .type           rns_flat_to_strided,@function
        .size           rns_flat_to_strided,(.L_x_68 - rns_flat_to_strided)
        .other          rns_flat_to_strided,@"STO_CUDA_ENTRY STV_DEFAULT"
rns_flat_to_strided:
.text.rns_flat_to_strided:
[----:B------:R-:W-:Y:S01]  /*0000*/  LDC R1, c[0x0][0x37c] ;  /* 0x0000df00ff017b82 */ /* 0x000fe20000000800 */
[----:B------:R-:W0:Y:S07]  /*0010*/  S2R R0, SR_TID.X ;  /* 0x0000000000007919 */ /* 0x000e2e0000002100 */
[----:B------:R-:W0:Y:S01]  /*0020*/  S2UR UR5, SR_CTAID.X ;  /* 0x00000000000579c3 */ /* 0x000e220000002500 */
[----:B------:R-:W1:Y:S01]  /*0030*/  LDCU UR4, c[0x0][0x398] ;  /* 0x00007300ff0477ac */ /* 0x000e620008000800 */
[----:B------:R-:W1:Y:S06]  /*0040*/  LDCU UR6, c[0x0][0x390] ;  /* 0x00007200ff0677ac */ /* 0x000e6c0008000800 */
[----:B------:R-:W0:Y:S01]  /*0050*/  LDC R7, c[0x0][0x360] ;  /* 0x0000d800ff077b82 */ /* 0x000e220000000800 */
[----:B-1----:R-:W-:Y:S01]  /*0060*/  UIMAD UR4, UR4, UR6, URZ ;  /* 0x00000006040472a4 */ /* 0x002fe2000f8e02ff */
[----:B0-----:R-:W-:-:S05]  /*0070*/  IMAD R7, R7, UR5, R0 ;  /* 0x0000000507077c24 */ /* 0x001fca000f8e0200 */
[----:B------:R-:W-:-:S13]  /*0080*/  ISETP.GE.U32.AND P0, PT, R7, UR4, PT ;  /* 0x0000000407007c0c */ /* 0x000fda000bf06070 */
[----:B------:R-:W-:Y:S05]  /*0090*/  @P0 EXIT ;  /* 0x000000000000094d */ /* 0x000fea0003800000 */
[----:B------:R-:W0:Y:S01]  /*00a0*/  LDC.64 R2, c[0x0][0x380] ;  /* 0x0000e000ff027b82 */ /* 0x000e220000000a00 */
[----:B------:R-:W1:Y:S01]  /*00b0*/  LDCU.64 UR4, c[0x0][0x358] ;  /* 0x00006b00ff0477ac */ /* 0x000e620008000a00 */
[----:B------:R-:W2:Y:S01]  /*00c0*/  I2F.U32.RP R0, UR6 ;  /* 0x0000000600007d06 */ /* 0x000ea20008209000 */
[----:B------:R-:W-:Y:S01]  /*00d0*/  ISETP.NE.U32.AND P2, PT, RZ, UR6, PT ;  /* 0x00000006ff007c0c */ /* 0x000fe2000bf45070 */
[----:B------:R-:W3:Y:S01]  /*00e0*/  LDCU UR7, c[0x0][0x394] ;  /* 0x00007280ff0777ac */ /* 0x000ee20008000800 */
[----:B0-----:R-:W-:-:S06]  /*00f0*/  IMAD.WIDE.U32 R2, R7, 0x8, R2 ;  /* 0x0000000807027825 */ /* 0x001fcc00078e0002 */
[----:B-1----:R-:W4:Y:S01]  /*0100*/  LDG.E.64 R2, desc[UR4][R2.64] ;  /* 0x0000000402027981 */ /* 0x002f22000c1e1b00 */
[----:B--2---:R-:W0:Y:S02]  /*0110*/  MUFU.RCP R0, R0 ;  /* 0x0000000000007308 */ /* 0x004e240000001000 */
[----:B0-----:R-:W-:-:S06]  /*0120*/  IADD3 R4, PT, PT, R0, 0xffffffe, RZ ;  /* 0x0ffffffe00047810 */ /* 0x001fcc0007ffe0ff */
[----:B------:R0:W1:Y:S02]  /*0130*/  F2I.FTZ.U32.TRUNC.NTZ R5, R4 ;  /* 0x0000000400057305 */ /* 0x000064000021f000 */
[----:B0-----:R-:W-:Y:S01]  /*0140*/  HFMA2 R4, -RZ, RZ, 0, 0 ;  /* 0x00000000ff047431 */ /* 0x001fe200000001ff */
[----:B-1----:R-:W-:-:S05]  /*0150*/  IADD3 R9, PT, PT, RZ, -R5, RZ ;  /* 0x80000005ff097210 */ /* 0x002fca0007ffe0ff */
[----:B------:R-:W-:-:S04]  /*0160*/  IMAD R9, R9, UR6, RZ ;  /* 0x0000000609097c24 */ /* 0x000fc8000f8e02ff */
[----:B------:R-:W-:-:S06]  /*0170*/  IMAD.HI.U32 R6, R5, R9, R4 ;  /* 0x0000000905067227 */ /* 0x000fcc00078e0004 */
[----:B------:R-:W-:-:S04]  /*0180*/  IMAD.HI.U32 R6, R6, R7, RZ ;  /* 0x0000000706067227 */ /* 0x000fc800078e00ff */
[----:B------:R-:W-:-:S04]  /*0190*/  IMAD.MOV R8, RZ, RZ, -R6 ;  /* 0x000000ffff087224 */ /* 0x000fc800078e0a06 */
[----:B------:R-:W-:-:S05]  /*01a0*/  IMAD R5, R8, UR6, R7 ;  /* 0x0000000608057c24 */ /* 0x000fca000f8e0207 */
[----:B------:R-:W-:-:S13]  /*01b0*/  ISETP.GE.U32.AND P0, PT, R5, UR6, PT ;  /* 0x0000000605007c0c */ /* 0x000fda000bf06070 */
[----:B------:R-:W-:Y:S01]  /*01c0*/  @P0 IADD3 R5, PT, PT, R5, -UR6, RZ ;  /* 0x8000000605050c10 */ /* 0x000fe2000fffe0ff */
[----:B------:R-:W-:-:S03]  /*01d0*/  @P0 VIADD R6, R6, 0x1 ;  /* 0x0000000106060836 */ /* 0x000fc60000000000 */
[----:B------:R-:W-:Y:S02]  /*01e0*/  ISETP.GE.U32.AND P1, PT, R5, UR6, PT ;  /* 0x0000000605007c0c */ /* 0x000fe4000bf26070 */
[----:B------:R-:W0:Y:S11]  /*01f0*/  LDC.64 R4, c[0x0][0x388] ;  /* 0x0000e200ff047b82 */ /* 0x000e360000000a00 */
[----:B------:R-:W-:-:S02]  /*0200*/  @P1 IADD3 R6, PT, PT, R6, 0x1, RZ ;  /* 0x0000000106061810 */ /* 0x000fc40007ffe0ff */
[----:B------:R-:W-:-:S04]  /*0210*/  @!P2 LOP3.LUT R6, RZ, UR6, RZ, 0x33, !PT ;  /* 0x00000006ff06ac12 */ /* 0x000fc8000f8e33ff */
[----:B------:R-:W-:-:S05]  /*0220*/  IADD3 R0, PT, PT, -R6, RZ, RZ ;  /* 0x000000ff06007210 */ /* 0x000fca0007ffe1ff */
[----:B------:R-:W-:-:S04]  /*0230*/  IMAD R7, R0, UR6, R7 ;  /* 0x0000000600077c24 */ /* 0x000fc8000f8e0207 */
[----:B---3--:R-:W-:-:S04]  /*0240*/  IMAD R7, R7, UR7, R6 ;  /* 0x0000000707077c24 */ /* 0x008fc8000f8e0206 */
[----:B0-----:R-:W-:-:S05]  /*0250*/  IMAD.WIDE.U32 R4, R7, 0x8, R4 ;  /* 0x0000000807047825 */ /* 0x001fca00078e0004 */
[----:B----4-:R-:W-:Y:S01]  /*0260*/  STG.E.64 desc[UR4][R4.64], R2 ;  /* 0x0000000204007986 */ /* 0x010fe2000c101b04 */
[----:B------:R-:W-:Y:S05]  /*0270*/  EXIT ;  /* 0x000000000000794d */ /* 0x000fea0003800000 */
.L_x_18:
        /* <DEDUP_REMOVED lines=16> */
.L_x_68:


//--------------------- .text.rns_strided_to_flat --------------------------
	.section	.text.rns_strided_to_flat,"ax",@progbits
	.align	128
        .global         rns_strided_to_flat
        .type           rns_strided_to_flat,@function
        .size           rns_strided_to_flat,(.L_x_69 - rns_strided_to_flat)
        .other          rns_strided_to_flat,@"STO_CUDA_ENTRY STV_DEFAULT"
rns_strided_to_flat:
.text.rns_strided_to_flat:
        /* <DEDUP_REMOVED lines=10> */
[----:B------:R-:W0:Y:S01]  /*00a0*/  I2F.U32.RP R0, UR6 ;  /* 0x0000000600007d06 */ /* 0x000e220008209000 */
[----:B------:R-:W-:Y:S01]  /*00b0*/  ISETP.NE.U32.AND P2, PT, RZ, UR6, PT ;  /* 0x00000006ff007c0c */ /* 0x000fe2000bf45070 */
[----:B------:R-:W1:Y:S01]  /*00c0*/  LDCU UR7, c[0x0][0x394] ;  /* 0x00007280ff0777ac */ /* 0x000e620008000800 */
[----:B------:R-:W2:Y:S05]  /*00d0*/  LDCU.64 UR4, c[0x0][0x358] ;  /* 0x00006b00ff0477ac */ /* 0x000eaa0008000a00 */
[----:B0-----:R-:W0:Y:S02]  /*00e0*/  MUFU.RCP R0, R0 ;  /* 0x0000000000007308 */ /* 0x001e240000001000 */
[----:B0-----:R-:W-:-:S06]  /*00f0*/  IADD3 R2, PT, PT, R0, 0xffffffe, RZ ;  /* 0x0ffffffe00027810 */ /* 0x001fcc0007ffe0ff */
[----:B------:R0:W3:Y:S02]  /*0100*/  F2I.FTZ.U32.TRUNC.NTZ R3, R2 ;  /* 0x0000000200037305 */ /* 0x0000e4000021f000 */
[----:B0-----:R-:W-:Y:S01]  /*0110*/  HFMA2 R2, -RZ, RZ, 0, 0 ;  /* 0x00000000ff027431 */ /* 0x001fe200000001ff */
[----:B---3--:R-:W-:-:S05]  /*0120*/  IADD3 R5, PT, PT, RZ, -R3, RZ ;  /* 0x80000003ff057210 */ /* 0x008fca0007ffe0ff */
        /* <DEDUP_REMOVED lines=14> */
[----:B-1----:R-:W-:-:S04]  /*0210*/  IMAD R5, R5, UR7, R4 ;  /* 0x0000000705057c24 */ /* 0x002fc8000f8e0204 */
[----:B0-----:R-:W-:Y:S02]  /*0220*/  IMAD.WIDE.U32 R2, R5, 0x8, R2 ;  /* 0x0000000805027825 */ /* 0x001fe400078e0002 */
[----:B------:R-:W0:Y:S04]  /*0230*/  LDC.64 R4, c[0x0][0x388] ;  /* 0x0000e200ff047b82 */ /* 0x000e280000000a00 */
[----:B--2---:R-:W2:Y:S01]  /*0240*/  LDG.E.64 R2, desc[UR4][R2.64] ;  /* 0x0000000402027981 */ /* 0x004ea2000c1e1b00 */
[----:B0-----:R-:W-:-:S05]  /*0250*/  IMAD.WIDE.U32 R4, R7, 0x8, R4 ;  /* 0x0000000807047825 */ /* 0x001fca00078e0004 */
[----:B--2---:R-:W-:Y:S01]  /*0260*/  STG.E.64 desc[UR4][R4.64], R2 ;  /* 0x0000000204007986 */ /* 0x004fe2000c101b04 */
[----:B------:R-:W-:Y:S05]  /*0270*/  EXIT ;  /* 0x000000000000794d */ /* 0x000fea0003800000 */
.L_x_19:
        /* <DEDUP_REMOVED lines=16> */
.L_x_69:


//--------------------- .text.rns_pointwise_multiply_strided --------------------------
	.section	.text.rns_pointwise_multiply_strided,"ax",@progbits
	.align	128
        .global         rns_pointwise_multiply_strided
        .type           rns_pointwise_multiply_strided,@function
        .size           rns_pointwise_multiply_strided,(.L_x_63 - rns_pointwise_multiply_strided)
        .other          rns_pointwise_multiply_strided,@"STO_CUDA_ENTRY STV_DEFAULT"
rns_pointwise_multiply_strided:
.text.rns_pointwise_multiply_strided:
[----:B------:R-:W-:Y:S01]  /*0000*/  LDC R1, c[0x0][0x37c] ;  /* 0x0000df00ff017b82 */ /* 0x000fe20000000800 */
[----:B------:R-:W0:Y:S07]  /*0010*/  S2R R3, SR_TID.X ;  /* 0x0000000000037919 */ /* 0x000e2e0000002100 */
[----:B------:R-:W0:Y:S01]  /*0020*/  S2UR UR4, SR_CTAID.X ;  /* 0x00000000000479c3 */ /* 0x000e220000002500 */
[----:B------:R-:W1:Y:S01]  /*0030*/  LDCU UR5, c[0x0][0x3a8] ;  /* 0x00007500ff0577ac */ /* 0x000e620008000800 */
[----:B------:R-:W2:Y:S06]  /*0040*/  LDCU UR6, c[0x0][0x3a0] ;  /* 0x00007400ff0677ac */ /* 0x000eac0008000800 */
[----:B------:R-:W0:Y:S01]  /*0050*/  LDC R0, c[0x0][0x360] ;  /* 0x0000d800ff007b82 */ /* 0x000e220000000800 */
[----:B-1----:R-:W-:Y:S01]  /*0060*/  ISETP.NE.AND P0, PT, RZ, UR5, PT ;  /* 0x00000005ff007c0c */ /* 0x002fe2000bf05270 */
[----:B0-----:R-:W-:-:S05]  /*0070*/  IMAD R0, R0, UR4, R3 ;  /* 0x0000000400007c24 */ /* 0x001fca000f8e0203 */
[----:B--2---:R-:W-:-:S13]  /*0080*/  ISETP.GE.U32.OR P0, PT, R0, UR6, !P0 ;  /* 0x0000000600007c0c */ /* 0x004fda000c706470 */
[----:B------:R-:W-:Y:S05]  /*0090*/  @P0 EXIT ;  /* 0x000000000000094d */ /* 0x000fea0003800000 */
[----:B------:R-:W-:Y:S01]  /*00a0*/  IMAD.MOV.U32 R5, RZ, RZ, RZ ;  /* 0x000000ffff057224 */ /* 0x000fe200078e00ff */
[----:B------:R-:W0:Y:S06]  /*00b0*/  LDCU.64 UR4, c[0x0][0x358] ;  /* 0x00006b00ff0477ac */ /* 0x000e2c0008000a00 */
.L_x_28:
[----:B-1----:R-:W1:Y:S01]  /*00c0*/  LDC.64 R2, c[0x0][0x398] ;  /* 0x0000e600ff027b82 */ /* 0x002e620000000a00 */
[----:B------:R-:W2:Y:S07]  /*00d0*/  LDCU UR6, c[0x0][0x3a4] ;  /* 0x00007480ff0677ac */ /* 0x000eae0008000800 */
[----:B------:R-:W3:Y:S08]  /*00e0*/  LDC.64 R8, c[0x0][0x380] ;  /* 0x0000e000ff087b82 */ /* 0x000ef00000000a00 */
[----:B------:R-:W4:Y:S01]  /*00f0*/  LDC.64 R6, c[0x0][0x388] ;  /* 0x0000e200ff067b82 */ /* 0x000f220000000a00 */
[----:B--2---:R-:W-:Y:S01]  /*0100*/  IMAD R4, R0, UR6, R5 ;  /* 0x0000000600047c24 */ /* 0x004fe2000f8e0205 */
[----:B------:R-:W2:Y:S01]  /*0110*/  LDCU UR6, c[0x0][0x3a8] ;  /* 0x00007500ff0677ac */ /* 0x000ea20008000800 */
[----:B-1----:R-:W-:-:S06]  /*0120*/  IMAD.WIDE.U32 R2, R5, 0x8, R2 ;  /* 0x0000000805027825 */ /* 0x002fcc00078e0002 */
[----:B0-----:R-:W2:Y:S01]  /*0130*/  LDG.E.64 R2, desc[UR4][R2.64] ;  /* 0x0000000402027981 */ /* 0x001ea2000c1e1b00 */
[----:B---3--:R-:W-:-:S06]  /*0140*/  IMAD.WIDE.U32 R8, R4, 0x8, R8 ;  /* 0x0000000804087825 */ /* 0x008fcc00078e0008 */
[----:B------:R-:W3:Y:S01]  /*0150*/  LDG.E.64 R8, desc[UR4][R8.64] ;  /* 0x0000000408087981 */ /* 0x000ee2000c1e1b00 */
[----:B----4-:R-:W-:-:S06]  /*0160*/  IMAD.WIDE.U32 R6, R4, 0x8, R6 ;  /* 0x0000000804067825 */ /* 0x010fcc00078e0006 */
[----:B------:R-:W5:Y:S01]  /*0170*/  LDG.E.64 R6, desc[UR4][R6.64] ;  /* 0x0000000406067981 */ /* 0x000f62000c1e1b00 */
[----:B------:R-:W-:Y:S01]  /*0180*/  VIADD R5, R5, 0x1 ;  /* 0x0000000105057836 */ /* 0x000fe20000000000 */
[----:B------:R-:W-:Y:S04]  /*0190*/  BSSY.RECONVERGENT B0, `(.L_x_20) ;  /* 0x000001a000007945 */ /* 0x000fe80003800200 */
[----:B--2---:R-:W-:Y:S02]  /*01a0*/  ISETP.NE.AND P2, PT, R5, UR6, PT ;  /* 0x0000000605007c0c */ /* 0x004fe4000bf45270 */
[----:B---3--:R-:W-:-:S04]  /*01b0*/  LOP3.LUT R10, R9, R3, RZ, 0xfc, !PT ;  /* 0x00000003090a7212 */ /* 0x008fc800078efcff */
[----:B------:R-:W-:-:S13]  /*01c0*/  ISETP.NE.U32.AND P0, PT, R10, RZ, PT ;  /* 0x000000ff0a00720c */ /* 0x000fda0003f05070 */
[----:B------:R-:W-:Y:S05]  /*01d0*/  @P0 BRA `(.L_x_21) ;  /* 0x00000000004c0947 */ /* 0x000fea0003800000 */
[----:B------:R-:W0:Y:S01]  /*01e0*/  I2F.U32.RP R9, R2 ;  /* 0x0000000200097306 */ /* 0x000e220000209000 */
[----:B------:R-:W-:Y:S01]  /*01f0*/  IMAD.MOV R13, RZ, RZ, -R2 ;  /* 0x000000ffff0d7224 */ /* 0x000fe200078e0a02 */
[----:B------:R-:W-:-:S06]  /*0200*/  ISETP.NE.U32.AND P1, PT, R2, RZ, PT ;  /* 0x000000ff0200720c */ /* 0x000fcc0003f25070 */
[----:B0-----:R-:W0:Y:S02]  /*0210*/  MUFU.RCP R9, R9 ;  /* 0x0000000900097308 */ /* 0x001e240000001000 */
[----:B0-----:R-:W-:Y:S02]  /*0220*/  VIADD R10, R9, 0xffffffe ;  /* 0x0ffffffe090a7836 */ /* 0x001fe40000000000 */
[----:B------:R-:W-:-:S04]  /*0230*/  HFMA2 R9, -RZ, RZ, 0, 0 ;  /* 0x00000000ff097431 */ /* 0x000fc800000001ff */
[----:B------:R0:W1:Y:S02]  /*0240*/  F2I.FTZ.U32.TRUNC.NTZ R11, R10 ;  /* 0x0000000a000b7305 */ /* 0x000064000021f000 */
[----:B0-----:R-:W-:Y:S02]  /*0250*/  IMAD.MOV.U32 R10, RZ, RZ, RZ ;  /* 0x000000ffff0a7224 */ /* 0x001fe400078e00ff */
[----:B-1----:R-:W-:-:S04]  /*0260*/  IMAD R13, R13, R11, RZ ;  /* 0x0000000b0d0d7224 */ /* 0x002fc800078e02ff */
[----:B------:R-:W-:-:S06]  /*0270*/  IMAD.HI.U32 R11, R11, R13, R10 ;  /* 0x0000000d0b0b7227 */ /* 0x000fcc00078e000a */
        /* <DEDUP_REMOVED lines=9> */
.L_x_21:
[----:B------:R-:W-:-:S07]  /*0310*/  MOV R10, 0x330 ;  /* 0x00000330000a7802 */ /* 0x000fce0000000f00 */
[----:B-----5:R-:W-:Y:S05]  /*0320*/  CALL.REL.NOINC `($__internal_2_$__cuda_sm20_rem_u64) ;  /* 0x0000000000e47944 */ /* 0x020fea0003c00000 */
.L_x_22:
[----:B------:R-:W-:Y:S05]  /*0330*/  BSYNC.RECONVERGENT B0 ;  /* 0x0000000000007941 */ /* 0x000fea0003800200 */
.L_x_20:
[----:B-----5:R-:W-:Y:S01]  /*0340*/  ISETP.NE.U32.AND P0, PT, R6, RZ, PT ;  /* 0x000000ff0600720c */ /* 0x020fe20003f05070 */
[----:B------:R-:W-:Y:S01]  /*0350*/  BSSY.RECONVERGENT B0, `(.L_x_23) ;  /* 0x0000030000007945 */ /* 0x000fe20003800200 */
[----:B------:R-:W-:Y:S02]  /*0360*/  IMAD.MOV.U32 R10, RZ, RZ, RZ ;  /* 0x000000ffff0a7224 */ /* 0x000fe400078e00ff */
[----:B------:R-:W-:Y:S01]  /*0370*/  ISETP.NE.AND.EX P0, PT, R7, RZ, PT, P0 ;  /* 0x000000ff0700720c */ /* 0x000fe20003f05300 */
[----:B------:R-:W-:-:S12]  /*0380*/  IMAD.MOV.U32 R15, RZ, RZ, RZ ;  /* 0x000000ffff0f7224 */ /* 0x000fd800078e00ff */
[----:B------:R-:W-:Y:S05]  /*0390*/  @!P0 BRA `(.L_x_24) ;  /* 0x0000000000ac8947 */ /* 0x000fea0003800000 */
[----:B------:R-:W-:Y:S02]  /*03a0*/  IMAD.MOV.U32 R10, RZ, RZ, RZ ;  /* 0x000000ffff0a7224 */ /* 0x000fe400078e00ff */
[----:B------:R-:W-:-:S07]  /*03b0*/  IMAD.MOV.U32 R15, RZ, RZ, RZ ;  /* 0x000000ffff0f7224 */ /* 0x000fce00078e00ff */
.L_x_27:
        /* <DEDUP_REMOVED lines=20> */
[----:B------:R-:W-:Y:S02]  /*0500*/  SHF.R.U32.HI R7, RZ, 0x1, R7 ;  /* 0x00000001ff077819 */ /* 0x000fe40000011607 */
[----:B------:R-:W-:Y:S01]  /*0510*/  IADD3.X R12, PT, PT, ~R12, R13, RZ, P4, !PT ;  /* 0x0000000d0c0c7210 */ /* 0x000fe200027fe5ff */
[----:B------:R-:W-:Y:S06]  /*0520*/  @P3 BRA `(.L_x_26) ;  /* 0x0000000000383947 */ /* 0x000fec0003800000 */
[----:B------:R-:W-:-:S05]  /*0530*/  IADD3 R10, P1, PT, R8, R10, RZ ;  /* 0x0000000a080a7210 */ /* 0x000fca0007f3e0ff */
[----:B------:R-:W-:Y:S01]  /*0540*/  IMAD.X R8, R9, 0x1, R15, P1 ;  /* 0x0000000109087824 */ /* 0x000fe200008e060f */
[----:B------:R-:W-:-:S04]  /*0550*/  ISETP.GE.U32.AND P1, PT, R10, R2, PT ;  /* 0x000000020a00720c */ /* 0x000fc80003f26070 */
[----:B------:R-:W-:-:S04]  /*0560*/  ISETP.GE.U32.AND.EX P1, PT, R8, R3, PT, P1 ;  /* 0x000000030800720c */ /* 0x000fc80003f26110 */
[----:B------:R-:W-:Y:S02]  /*0570*/  SEL R9, R2, RZ, P1 ;  /* 0x000000ff02097207 */ /* 0x000fe40000800000 */
[----:B------:R-:W-:Y:S02]  /*0580*/  SEL R13, R3, RZ, P1 ;  /* 0x000000ff030d7207 */ /* 0x000fe40000800000 */
[----:B------:R-:W-:-:S05]  /*0590*/  IADD3 R9, P1, PT, -R9, R10, RZ ;  /* 0x0000000a09097210 */ /* 0x000fca0007f3e1ff */
[----:B------:R-:W-:Y:S01]  /*05a0*/  IMAD.X R13, R8, 0x1, ~R13, P1 ;  /* 0x00000001080d7824 */ /* 0x000fe200008e0e0d */
[----:B------:R-:W-:-:S04]  /*05b0*/  ISETP.GE.U32.AND P1, PT, R9, R2, PT ;  /* 0x000000020900720c */ /* 0x000fc80003f26070 */
[----:B------:R-:W-:-:S04]  /*05c0*/  ISETP.GE.U32.AND.EX P1, PT, R13, R3, PT, P1 ;  /* 0x000000030d00720c */ /* 0x000fc80003f26110 */
[----:B------:R-:W-:Y:S02]  /*05d0*/  SEL R10, R2, RZ, P1 ;  /* 0x000000ff020a7207 */ /* 0x000fe40000800000 */
[----:B------:R-:W-:Y:S02]  /*05e0*/  SEL R8, R3, RZ, P1 ;  /* 0x000000ff03087207 */ /* 0x000fe40000800000 */
[----:B------:R-:W-:-:S05]  /*05f0*/  IADD3 R10, P3, PT, -R10, R9, RZ ;  /* 0x000000090a0a7210 */ /* 0x000fca0007f7e1ff */
[----:B------:R-:W-:-:S08]  /*0600*/  IMAD.X R15, R13, 0x1, ~R8, P3 ;  /* 0x000000010d0f7824 */ /* 0x000fd000018e0e08 */
.L_x_26:
[----:B------:R-:W-:Y:S05]  /*0610*/  BSYNC.RECONVERGENT B1 ;  /* 0x0000000000017941 */ /* 0x000fea0003800200 */
.L_x_25:
[----:B------:R-:W-:Y:S02]  /*0620*/  IMAD.MOV.U32 R8, RZ, RZ, R11 ;  /* 0x000000ffff087224 */ /* 0x000fe400078e000b */
[----:B------:R-:W-:Y:S01]  /*0630*/  IMAD.MOV.U32 R9, RZ, RZ, R12 ;  /* 0x000000ffff097224 */ /* 0x000fe200078e000c */
[----:B------:R-:W-:Y:S06]  /*0640*/  @P0 BRA `(.L_x_27) ;  /* 0xfffffffc005c0947 */ /* 0x000fec000383ffff */
.L_x_24:
[----:B------:R-:W-:Y:S05]  /*0650*/  BSYNC.RECONVERGENT B0 ;  /* 0x0000000000007941 */ /* 0x000fea0003800200 */
.L_x_23:
[----:B------:R-:W0:Y:S01]  /*0660*/  LDC.64 R2, c[0x0][0x390] ;  /* 0x0000e400ff027b82 */ /* 0x000e220000000a00 */
[----:B------:R-:W-:Y:S02]  /*0670*/  IMAD.MOV.U32 R11, RZ, RZ, R15 ;  /* 0x000000ffff0b7224 */ /* 0x000fe400078e000f */
[----:B0-----:R-:W-:-:S05]  /*0680*/  IMAD.WIDE.U32 R2, R4, 0x8, R2 ;  /* 0x0000000804027825 */ /* 0x001fca00078e0002 */
[----:B------:R1:W-:Y:S01]  /*0690*/  STG.E.64 desc[UR4][R2.64], R10 ;  /* 0x0000000a02007986 */ /* 0x0003e2000c101b04 */
[----:B------:R-:W-:Y:S05]  /*06a0*/  @P2 BRA `(.L_x_28) ;  /* 0xfffffff800842947 */ /* 0x000fea000383ffff */
[----:B------:R-:W-:Y:S05]  /*06b0*/  EXIT ;  /* 0x000000000000794d */ /* 0x000fea0003800000 */
        .weak           $__internal_2_$__cuda_sm20_rem_u64
        .type           $__internal_2_$__cuda_sm20_rem_u64,@function
        .size           $__internal_2_$__cuda_sm20_rem_u64,(.L_x_63 - $__internal_2_$__cuda_sm20_rem_u64)
$__internal_2_$__cuda_sm20_rem_u64:
[----:B------:R-:W0:Y:S08]  /*06c0*/  I2F.U64.RP R11, R2 ;  /* 0x00000002000b7312 */ /* 0x000e300000309000 */
[----:B0-----:R-:W0:Y:S02]  /*06d0*/  MUFU.RCP R11, R11 ;  /* 0x0000000b000b7308 */ /* 0x001e240000001000 */
[----:B0-----:R-:W-:-:S06]  /*06e0*/  IADD3 R12, PT, PT, R11, 0x1ffffffe, RZ ;  /* 0x1ffffffe0b0c7810 */ /* 0x001fcc0007ffe0ff */
        /* <DEDUP_REMOVED lines=11> */
[----:B------:R-:W-:-:S04]  /*07a0*/  IMAD.HI.U32 R14, P1, R13, R17, R14 ;  /* 0x000000110d0e7227 */ /* 0x000fc8000782000e */
[----:B------:R-:W-:Y:S01]  /*07b0*/  IMAD.X R11, R11, 0x1, R13, P0 ;  /* 0x000000010b0b7824 */ /* 0x000fe200000e060d */
[----:B------:R-:W-:-:S04]  /*07c0*/  IADD3 R15, P3, PT, R21, R14, RZ ;  /* 0x0000000e150f7210 */ /* 0x000fc80007f7e0ff */
[----:B------:R-:W-:Y:S01]  /*07d0*/  IADD3.X R11, PT, PT, RZ, RZ, R11, P3, P1 ;  /* 0x000000ffff0b7210 */ /* 0x000fe20001fe240b */
[----:B------:R-:W-:-:S04]  /*07e0*/  IMAD.WIDE.U32 R12, R15, R2, RZ ;  /* 0x000000020f0c7225 */ /* 0x000fc800078e00ff */
        /* <DEDUP_REMOVED lines=21> */
[----:B------:R-:W-:Y:S01]  /*0940*/  IMAD.X R11, RZ, RZ, R11, P1 ;  /* 0x000000ffff0b7224 */ /* 0x000fe200008e060b */
[----:B------:R-:W-:Y:S01]  /*0950*/  IADD3 R17, P1, PT, -R12, R8, RZ ;  /* 0x000000080c117210 */ /* 0x000fe20007f3e1ff */
[----:B------:R-:W-:-:S03]  /*0960*/  IMAD R15, R15, R3, R13 ;  /* 0x000000030f0f7224 */ /* 0x000fc600078e020d */
[-C--:B------:R-:W-:Y:S01]  /*0970*/  ISETP.GE.U32.AND P0, PT, R17, R2.reuse, PT ;  /* 0x000000021100720c */ /* 0x080fe20003f06070 */
[----:B------:R-:W-:-:S04]  /*0980*/  IMAD R11, R11, R2, R15 ;  /* 0x000000020b0b7224 */ /* 0x000fc800078e020f */
[----:B------:R-:W-:Y:S01]  /*0990*/  IMAD.X R9, R9, 0x1, ~R11, P1 ;  /* 0x0000000109097824 */ /* 0x000fe200008e0e0b */
[----:B------:R-:W-:-:S04]  /*09a0*/  IADD3 R11, P1, PT, -R2, R17, RZ ;  /* 0x00000011020b7210 */ /* 0x000fc80007f3e1ff */
[C---:B------:R-:W-:Y:S01]  /*09b0*/  ISETP.GE.U32.AND.EX P0, PT, R9.reuse, R3, PT, P0 ;  /* 0x000000030900720c */ /* 0x040fe20003f06100 */
[----:B------:R-:W-:Y:S01]  /*09c0*/  IMAD.X R13, R9, 0x1, ~R3, P1 ;  /* 0x00000001090d7824 */ /* 0x000fe200008e0e03 */
[C---:B------:R-:W-:Y:S02]  /*09d0*/  ISETP.NE.U32.AND P1, PT, R2.reuse, RZ, PT ;  /* 0x000000ff0200720c */ /* 0x040fe40003f25070 */
[----:B------:R-:W-:Y:S02]  /*09e0*/  SEL R11, R11, R17, P0 ;  /* 0x000000110b0b7207 */ /* 0x000fe40000000000 */
[----:B------:R-:W-:Y:S02]  /*09f0*/  SEL R13, R13, R9, P0 ;  /* 0x000000090d0d7207 */ /* 0x000fe40000000000 */
[----:B------:R-:W-:Y:S02]  /*0a00*/  ISETP.GE.U32.AND P0, PT, R11, R2, PT ;  /* 0x000000020b00720c */ /* 0x000fe40003f06070 */
[----:B------:R-:W-:-:S02]  /*0a10*/  IADD3 R8, P3, PT, -R2, R11, RZ ;  /* 0x0000000b02087210 */ /* 0x000fc40007f7e1ff */
[----:B------:R-:W-:Y:S02]  /*0a20*/  ISETP.GE.U32.AND.EX P0, PT, R13, R3, PT, P0 ;  /* 0x000000030d00720c */ /* 0x000fe40003f06100 */
[----:B------:R-:W-:Y:S01]  /*0a30*/  ISETP.NE.AND.EX P1, PT, R3, RZ, PT, P1 ;  /* 0x000000ff0300720c */ /* 0x000fe20003f25310 */
[----:B------:R-:W-:Y:S01]  /*0a40*/  IMAD.X R9, R13, 0x1, ~R3, P3 ;  /* 0x000000010d097824 */ /* 0x000fe200018e0e03 */
[----:B------:R-:W-:Y:S01]  /*0a50*/  SEL R8, R8, R11, P0 ;  /* 0x0000000b08087207 */ /* 0x000fe20000000000 */
[----:B------:R-:W-:-:S03]  /*0a60*/  IMAD.MOV.U32 R11, RZ, RZ, 0x0 ;  /* 0x00000000ff0b7424 */ /* 0x000fc600078e00ff */
[----:B------:R-:W-:Y:S02]  /*0a70*/  SEL R9, R9, R13, P0 ;  /* 0x0000000d09097207 */ /* 0x000fe40000000000 */
[----:B------:R-:W-:Y:S02]  /*0a80*/  SEL R8, R8, 0xffffffff, P1 ;  /* 0xffffffff08087807 */ /* 0x000fe40000800000 */
[----:B------:R-:W-:Y:S01]  /*0a90*/  SEL R9, R9, 0xffffffff, P1 ;  /* 0xffffffff09097807 */ /* 0x000fe20000800000 */
[----:B------:R-:W-:Y:S06]  /*0aa0*/  RET.REL.NODEC R10 `(rns_pointwise_multiply_strided) ;  /* 0xfffffff40a547950 */ /* 0x000fec0003c3ffff */
.L_x_29:
        /* <DEDUP_REMOVED lines=13> */
.L_x_63:


//--------------------- .text.rns_negate          --------------------------
	.section	.text.rns_negate,"ax",@progbits
	.align	128
        .global         rns_negate
        .type           rns_negate,@function
        .size           rns_negate,(.L_x_71 - rns_negate)
        .other          rns_negate,@"STO_CUDA_ENTRY STV_DEFAULT"
rns_negate:
.text.rns_negate:
        /* <DEDUP_REMOVED lines=9> */
[----:B------:R-:W0:Y:S01]  /*0090*/  LDC.64 R2, c[0x0][0x380] ;  /* 0x0000e000ff027b82 */ /* 0x000e220000000a00 */
[----:B------:R-:W1:Y:S01]  /*00a0*/  LDCU.64 UR4, c[0x0][0x358] ;  /* 0x00006b00ff0477ac */ /* 0x000e620008000a00 */
[----:B0-----:R-:W-:-:S06]  /*00b0*/  IMAD.WIDE.U32 R2, R9, 0x8, R2 ;  /* 0x0000000809027825 */ /* 0x001fcc00078e0002 */
[----:B-1----:R-:W2:Y:S01]  /*00c0*/  LDG.E.64 R2, desc[UR4][R2.64] ;  /* 0x0000000402027981 */ /* 0x002ea2000c1e1b00 */
[----:B------:R-:W0:Y:S01]  /*00d0*/  I2F.U32.RP R0, UR6 ;  /* 0x0000000600007d06 */ /* 0x000e220008209000 */
[----:B------:R-:W-:-:S07]  /*00e0*/  ISETP.NE.U32.AND P1, PT, RZ, UR6, PT ;  /* 0x00000006ff007c0c */ /* 0x000fce000bf25070 */
[----:B0-----:R-:W0:Y:S02]  /*00f0*/  MUFU.RCP R0, R0 ;  /* 0x0000000000007308 */ /* 0x001e240000001000 */
[----:B0-----:R-:W-:-:S06]  /*0100*/  VIADD R4, R0, 0xffffffe ;  /* 0x0ffffffe00047836 */ /* 0x001fcc0000000000 */
[----:B------:R0:W1:Y:S02]  /*0110*/  F2I.FTZ.U32.TRUNC.NTZ R5, R4 ;  /* 0x0000000400057305 */ /* 0x000064000021f000 */
[----:B0-----:R-:W-:Y:S02]  /*0120*/  HFMA2 R4, -RZ, RZ, 0, 0 ;  /* 0x00000000ff047431 */ /* 0x001fe400000001ff */
[----:B-1----:R-:W-:-:S04]  /*0130*/  IMAD.MOV R7, RZ, RZ, -R5 ;  /* 0x000000ffff077224 */ /* 0x002fc800078e0a05 */
[----:B------:R-:W-:-:S04]  /*0140*/  IMAD R7, R7, UR6, RZ ;  /* 0x0000000607077c24 */ /* 0x000fc8000f8e02ff */
[----:B------:R-:W-:Y:S02]  /*0150*/  IMAD.HI.U32 R6, R5, R7, R4 ;  /* 0x0000000705067227 */ /* 0x000fe400078e0004 */
[----:B------:R-:W0:Y:S04]  /*0160*/  LDC.64 R4, c[0x0][0x390] ;  /* 0x0000e400ff047b82 */ /* 0x000e280000000a00 */
[----:B------:R-:W-:-:S04]  /*0170*/  IMAD.HI.U32 R7, R6, R9, RZ ;  /* 0x0000000906077227 */ /* 0x000fc800078e00ff */
[----:B------:R-:W-:-:S04]  /*0180*/  IMAD.MOV R6, RZ, RZ, -R7 ;  /* 0x000000ffff067224 */ /* 0x000fc800078e0a07 */
[----:B------:R-:W-:-:S05]  /*0190*/  IMAD R6, R6, UR6, R9 ;  /* 0x0000000606067c24 */ /* 0x000fca000f8e0209 */
[----:B------:R-:W-:-:S13]  /*01a0*/  ISETP.GE.U32.AND P0, PT, R6, UR6, PT ;  /* 0x0000000606007c0c */ /* 0x000fda000bf06070 */
[----:B------:R-:W-:Y:S01]  /*01b0*/  @P0 IADD3 R6, PT, PT, R6, -UR6, RZ ;  /* 0x8000000606060c10 */ /* 0x000fe2000fffe0ff */
[----:B------:R-:W-:-:S03]  /*01c0*/  @P0 VIADD R7, R7, 0x1 ;  /* 0x0000000107070836 */ /* 0x000fc60000000000 */
[----:B------:R-:W-:-:S13]  /*01d0*/  ISETP.GE.U32.AND P2, PT, R6, UR6, PT ;  /* 0x0000000606007c0c */ /* 0x000fda000bf46070 */
[----:B------:R-:W-:Y:S02]  /*01e0*/  @P2 IADD3 R7, PT, PT, R7, 0x1, RZ ;  /* 0x0000000107072810 */ /* 0x000fe40007ffe0ff */
[----:B------:R-:W-:-:S05]  /*01f0*/  @!P1 LOP3.LUT R7, RZ, UR6, RZ, 0x33, !PT ;  /* 0x00000006ff079c12 */ /* 0x000fca000f8e33ff */
[----:B0-----:R-:W-:Y:S02]  /*0200*/  IMAD.WIDE.U32 R4, R7, 0x8, R4 ;  /* 0x0000000807047825 */ /* 0x001fe400078e0004 */
[----:B------:R-:W0:Y:S01]  /*0210*/  LDC.64 R6, c[0x0][0x388] ;  /* 0x0000e200ff067b82 */ /* 0x000e220000000a00 */
[----:B--2---:R-:W-:-:S04]  /*0220*/  ISETP.NE.U32.AND P0, PT, R2, RZ, PT ;  /* 0x000000ff0200720c */ /* 0x004fc80003f05070 */
[----:B------:R-:W-:-:S13]  /*0230*/  ISETP.NE.AND.EX P0, PT, R3, RZ, PT, P0 ;  /* 0x000000ff0300720c */ /* 0x000fda0003f05300 */
[----:B------:R-:W2:Y:S01]  /*0240*/  @P0 LDG.E.64 R4, desc[UR4][R4.64] ;  /* 0x0000000404040981 */ /* 0x000ea2000c1e1b00 */
[----:B------:R-:W-:Y:S01]  /*0250*/  IMAD.MOV.U32 R0, RZ, RZ, RZ ;  /* 0x000000ffff007224 */ /* 0x000fe200078e00ff */
[----:B------:R-:W-:Y:S02]  /*0260*/  MOV R11, RZ ;  /* 0x000000ff000b7202 */ /* 0x000fe40000000f00 */
[----:B--2---:R-:W-:-:S04]  /*0270*/  @P0 IADD3 R0, P1, PT, -R2, R4, RZ ;  /* 0x0000000402000210 */ /* 0x004fc80007f3e1ff */
[----:B------:R-:W-:Y:S01]  /*0280*/  MOV R4, R0 ;  /* 0x0000000000047202 */ /* 0x000fe20000000f00 */
[----:B------:R-:W-:Y:S02]  /*0290*/  @P0 IMAD.X R11, R5, 0x1, ~R3, P1 ;  /* 0x00000001050b0824 */ /* 0x000fe400008e0e03 */
[----:B0-----:R-:W-:-:S03]  /*02a0*/  IMAD.WIDE.U32 R2, R9, 0x8, R6 ;  /* 0x0000000809027825 */ /* 0x001fc600078e0006 */
[----:B------:R-:W-:-:S05]  /*02b0*/  MOV R5, R11 ;  /* 0x0000000b00057202 */ /* 0x000fca0000000f00 */
[----:B------:R-:W-:Y:S01]  /*02c0*/  STG.E.64 desc[UR4][R2.64], R4 ;  /* 0x0000000402007986 */ /* 0x000fe2000c101b04 */
[----:B------:R-:W-:Y:S05]  /*02d0*/  EXIT ;  /* 0x000000000000794d */ /* 0x000fea0003800000 */
.L_x_30:
        /* <DEDUP_REMOVED lines=10> */
.L_x_71:


//--------------------- .text.rns_sub             --------------------------
	.section	.text.rns_sub,"ax",@progbits
	.align	128
        .global         rns_sub
        .type           rns_sub,@function
        .size           rns_sub,(.L_x_72 - rns_sub)
        .other          rns_sub,@"STO_CUDA_ENTRY STV_DEFAULT"
rns_sub:
.text.rns_sub:
        /* <DEDUP_REMOVED lines=10> */
[----:B------:R-:W1:Y:S07]  /*00a0*/  LDCU.64 UR4, c[0x0][0x358] ;  /* 0x00006b00ff0477ac */ /* 0x000e6e0008000a00 */
[----:B------:R-:W2:Y:S01]  /*00b0*/  LDC.64 R4, c[0x0][0x380] ;  /* 0x0000e000ff047b82 */ /* 0x000ea20000000a00 */
[----:B0-----:R-:W-:-:S06]  /*00c0*/  IMAD.WIDE.U32 R2, R0, 0x8, R2 ;  /* 0x0000000800027825 */ /* 0x001fcc00078e0002 */
[----:B-1----:R-:W3:Y:S01]  /*00d0*/  LDG.E.64 R2, desc[UR4][R2.64] ;  /* 0x0000000402027981 */ /* 0x002ee2000c1e1b00 */
[----:B--2---:R-:W-:-:S06]  /*00e0*/  IMAD.WIDE.U32 R4, R0, 0x8, R4 ;  /* 0x0000000800047825 */ /* 0x004fcc00078e0004 */
[----:B------:R-:W3:Y:S01]  /*00f0*/  LDG.E.64 R4, desc[UR4][R4.64] ;  /* 0x0000000404047981 */ /* 0x000ee2000c1e1b00 */
[----:B------:R-:W0:Y:S08]  /*0100*/  I2F.U32.RP R8, UR6 ;  /* 0x0000000600087d06 */ /* 0x000e300008209000 */
[----:B0-----:R-:W0:Y:S02]  /*0110*/  MUFU.RCP R8, R8 ;  /* 0x0000000800087308 */ /* 0x001e240000001000 */
[----:B0-----:R-:W-:-:S06]  /*0120*/  IADD3 R6, PT, PT, R8, 0xffffffe, RZ ;  /* 0x0ffffffe08067810 */ /* 0x001fcc0007ffe0ff */
[----:B------:R0:W1:Y:S02]  /*0130*/  F2I.FTZ.U32.TRUNC.NTZ R7, R6 ;  /* 0x0000000600077305 */ /* 0x000064000021f000 */
[----:B0-----:R-:W-:Y:S01]  /*0140*/  IMAD.MOV.U32 R6, RZ, RZ, RZ ;  /* 0x000000ffff067224 */ /* 0x001fe200078e00ff */
[----:B-1----:R-:W-:-:S05]  /*0150*/  IADD3 R9, PT, PT, RZ, -R7, RZ ;  /* 0x80000007ff097210 */ /* 0x002fca0007ffe0ff */
[----:B------:R-:W-:-:S04]  /*0160*/  IMAD R9, R9, UR6, RZ ;  /* 0x0000000609097c24 */ /* 0x000fc8000f8e02ff */
[----:B------:R-:W-:-:S06]  /*0170*/  IMAD.HI.U32 R7, R7, R9, R6 ;  /* 0x0000000907077227 */ /* 0x000fcc00078e0006 */
[----:B------:R-:W-:Y:S02]  /*0180*/  IMAD.HI.U32 R11, R7, R0, RZ ;  /* 0x00000000070b7227 */ /* 0x000fe400078e00ff */
[----:B------:R-:W0:Y:S03]  /*0190*/  LDC.64 R6, c[0x0][0x398] ;  /* 0x0000e600ff067b82 */ /* 0x000e260000000a00 */
[----:B------:R-:W-:-:S05]  /*01a0*/  IADD3 R9, PT, PT, -R11, RZ, RZ ;  /* 0x000000ff0b097210 */ /* 0x000fca0007ffe1ff */
[----:B------:R-:W-:-:S05]  /*01b0*/  IMAD R9, R9, UR6, R0 ;  /* 0x0000000609097c24 */ /* 0x000fca000f8e0200 */
[----:B------:R-:W-:Y:S02]  /*01c0*/  ISETP.GE.U32.AND P0, PT, R9, UR6, PT ;  /* 0x0000000609007c0c */ /* 0x000fe4000bf06070 */
[----:B------:R-:W-:-:S11]  /*01d0*/  ISETP.NE.U32.AND P1, PT, RZ, UR6, PT ;  /* 0x00000006ff007c0c */ /* 0x000fd6000bf25070 */
[----:B------:R-:W-:Y:S01]  /*01e0*/  @P0 VIADD R9, R9, -UR6 ;  /* 0x8000000609090c36 */ /* 0x000fe20008000000 */
[----:B------:R-:W-:-:S04]  /*01f0*/  @P0 IADD3 R11, PT, PT, R11, 0x1, RZ ;  /* 0x000000010b0b0810 */ /* 0x000fc80007ffe0ff */
[----:B------:R-:W-:Y:S02]  /*0200*/  ISETP.GE.U32.AND P2, PT, R9, UR6, PT ;  /* 0x0000000609007c0c */ /* 0x000fe4000bf46070 */
[----:B------:R-:W1:Y:S01]  /*0210*/  LDC.64 R8, c[0x0][0x390] ;  /* 0x0000e400ff087b82 */ /* 0x000e620000000a00 */
[----:B------:R-:W-:Y:S10]  /*0220*/  BSSY.RECONVERGENT B0, `(.L_x_31) ;  /* 0x000000a000007945 */ /* 0x000ff40003800200 */
[----:B------:R-:W-:Y:S01]  /*0230*/  @P2 VIADD R11, R11, 0x1 ;  /* 0x000000010b0b2836 */ /* 0x000fe20000000000 */
[----:B------:R-:W-:-:S05]  /*0240*/  @!P1 LOP3.LUT R11, RZ, UR6, RZ, 0x33, !PT ;  /* 0x00000006ff0b9c12 */ /* 0x000fca000f8e33ff */
[----:B0-----:R-:W-:Y:S01]  /*0250*/  IMAD.WIDE.U32 R6, R11, 0x8, R6 ;  /* 0x000000080b067825 */ /* 0x001fe200078e0006 */
[----:B---3--:R-:W-:-:S04]  /*0260*/  ISETP.GE.U32.AND P0, PT, R4, R2, PT ;  /* 0x000000020400720c */ /* 0x008fc80003f06070 */
[----:B------:R-:W-:-:S13]  /*0270*/  ISETP.GE.U32.AND.EX P0, PT, R5, R3, PT, P0 ;  /* 0x000000030500720c */ /* 0x000fda0003f06100 */
[----:B-1----:R-:W-:Y:S05]  /*0280*/  @P0 BRA `(.L_x_32) ;  /* 0x00000000000c0947 */ /* 0x002fea0003800000 */
[----:B------:R-:W2:Y:S02]  /*0290*/  LDG.E.64 R6, desc[UR4][R6.64] ;  /* 0x0000000406067981 */ /* 0x000ea4000c1e1b00 */
[----:B--2---:R-:W-:-:S04]  /*02a0*/  IADD3 R4, P0, PT, R6, R4, RZ ;  /* 0x0000000406047210 */ /* 0x004fc80007f1e0ff */
[----:B------:R-:W-:-:S09]  /*02b0*/  IADD3.X R5, PT, PT, R7, R5, RZ, P0, !PT ;  /* 0x0000000507057210 */ /* 0x000fd200007fe4ff */
.L_x_32:
[----:B------:R-:W-:Y:S05]  /*02c0*/  BSYNC.RECONVERGENT B0 ;  /* 0x0000000000007941 */ /* 0x000fea0003800200 */
.L_x_31:
[----:B------:R-:W-:-:S05]  /*02d0*/  IADD3 R4, P0, PT, -R2, R4, RZ ;  /* 0x0000000402047210 */ /* 0x000fca0007f1e1ff */
[----:B------:R-:W-:Y:S02]  /*02e0*/  IMAD.X R5, R5, 0x1, ~R3, P0 ;  /* 0x0000000105057824 */ /* 0x000fe400000e0e03 */
[----:B------:R-:W-:-:S05]  /*02f0*/  IMAD.WIDE.U32 R2, R0, 0x8, R8 ;  /* 0x0000000800027825 */ /* 0x000fca00078e0008 */
[----:B------:R-:W-:Y:S01]  /*0300*/  STG.E.64 desc[UR4][R2.64], R4 ;  /* 0x0000000402007986 */ /* 0x000fe2000c101b04 */
[----:B------:R-:W-:Y:S05]  /*0310*/  EXIT ;  /* 0x000000000000794d */ /* 0x000fea0003800000 */
.L_x_33:
        /* <DEDUP_REMOVED lines=14> */
.L_x_72:


//--------------------- .text.rns_add             --------------------------
	.section	.text.rns_add,"ax",@progbits
	.align	128
        .global         rns_add
        .type           rns_add,@function
        .size           rns_add,(.L_x_73 - rns_add)
        .other          rns_add,@"STO_CUDA_ENTRY STV_DEFAULT"
rns_add:
.text.rns_add:
        /* <DEDUP_REMOVED lines=10> */
[----:B------:R-:W1:Y:S01]  /*00a0*/  LDC.64 R6, c[0x0][0x388] ;  /* 0x0000e200ff067b82 */ /* 0x000e620000000a00 */
[----:B------:R-:W-:Y:S01]  /*00b0*/  ISETP.NE.U32.AND P2, PT, RZ, UR6, PT ;  /* 0x00000006ff007c0c */ /* 0x000fe2000bf45070 */
[----:B------:R-:W2:Y:S06]  /*00c0*/  LDCU.64 UR4, c[0x0][0x358] ;  /* 0x00006b00ff0477ac */ /* 0x000eac0008000a00 */
[----:B------:R-:W3:Y:S01]  /*00d0*/  LDC.64 R10, c[0x0][0x390] ;  /* 0x0000e400ff0a7b82 */ /* 0x000ee20000000a00 */
[----:B0-----:R-:W0:Y:S01]  /*00e0*/  MUFU.RCP R4, R4 ;  /* 0x0000000400047308 */ /* 0x001e220000001000 */
[----:B-1----:R-:W-:-:S06]  /*00f0*/  IMAD.WIDE.U32 R6, R0, 0x8, R6 ;  /* 0x0000000800067825 */ /* 0x002fcc00078e0006 */
[----:B--2---:R-:W2:Y:S01]  /*0100*/  LDG.E.64 R6, desc[UR4][R6.64] ;  /* 0x0000000406067981 */ /* 0x004ea2000c1e1b00 */
[----:B0-----:R-:W-:-:S04]  /*0110*/  VIADD R2, R4, 0xffffffe ;  /* 0x0ffffffe04027836 */ /* 0x001fc80000000000 */
[----:B------:R0:W1:Y:S02]  /*0120*/  F2I.FTZ.U32.TRUNC.NTZ R3, R2 ;  /* 0x0000000200037305 */ /* 0x000064000021f000 */
[----:B0-----:R-:W-:Y:S01]  /*0130*/  IMAD.MOV.U32 R2, RZ, RZ, RZ ;  /* 0x000000ffff027224 */ /* 0x001fe200078e00ff */
[----:B-1----:R-:W-:-:S05]  /*0140*/  IADD3 R5, PT, PT, RZ, -R3, RZ ;  /* 0x80000003ff057210 */ /* 0x002fca0007ffe0ff */
[----:B------:R-:W-:-:S04]  /*0150*/  IMAD R5, R5, UR6, RZ ;  /* 0x0000000605057c24 */ /* 0x000fc8000f8e02ff */
[----:B------:R-:W-:Y:S02]  /*0160*/  IMAD.HI.U32 R3, R3, R5, R2 ;  /* 0x0000000503037227 */ /* 0x000fe400078e0002 */
[----:B------:R-:W0:Y:S04]  /*0170*/  LDC.64 R4, c[0x0][0x380] ;  /* 0x0000e000ff047b82 */ /* 0x000e280000000a00 */
[----:B------:R-:W-:-:S05]  /*0180*/  IMAD.HI.U32 R9, R3, R0, RZ ;  /* 0x0000000003097227 */ /* 0x000fca00078e00ff */
[----:B------:R-:W-:-:S05]  /*0190*/  IADD3 R3, PT, PT, -R9, RZ, RZ ;  /* 0x000000ff09037210 */ /* 0x000fca0007ffe1ff */
[----:B------:R-:W-:Y:S02]  /*01a0*/  IMAD R8, R3, UR6, R0 ;  /* 0x0000000603087c24 */ /* 0x000fe4000f8e0200 */
[----:B------:R-:W1:Y:S03]  /*01b0*/  LDC.64 R2, c[0x0][0x398] ;  /* 0x0000e600ff027b82 */ /* 0x000e660000000a00 */
[----:B------:R-:W-:Y:S01]  /*01c0*/  ISETP.GE.U32.AND P0, PT, R8, UR6, PT ;  /* 0x0000000608007c0c */ /* 0x000fe2000bf06070 */
[----:B0-----:R-:W-:-:S06]  /*01d0*/  IMAD.WIDE.U32 R4, R0, 0x8, R4 ;  /* 0x0000000800047825 */ /* 0x001fcc00078e0004 */
[----:B------:R-:W2:Y:S06]  /*01e0*/  LDG.E.64 R4, desc[UR4][R4.64] ;  /* 0x0000000404047981 */ /* 0x000eac000c1e1b00 */
[----:B------:R-:W-:Y:S01]  /*01f0*/  @P0 VIADD R8, R8, -UR6 ;  /* 0x8000000608080c36 */ /* 0x000fe20008000000 */
[----:B------:R-:W-:-:S04]  /*0200*/  @P0 IADD3 R9, PT, PT, R9, 0x1, RZ ;  /* 0x0000000109090810 */ /* 0x000fc80007ffe0ff */
[----:B------:R-:W-:-:S13]  /*0210*/  ISETP.GE.U32.AND P1, PT, R8, UR6, PT ;  /* 0x0000000608007c0c */ /* 0x000fda000bf26070 */
[----:B------:R-:W-:Y:S01]  /*0220*/  @P1 VIADD R9, R9, 0x1 ;  /* 0x0000000109091836 */ /* 0x000fe20000000000 */
[----:B------:R-:W-:-:S05]  /*0230*/  @!P2 LOP3.LUT R9, RZ, UR6, RZ, 0x33, !PT ;  /* 0x00000006ff09ac12 */ /* 0x000fca000f8e33ff */
[----:B-1----:R-:W-:-:S06]  /*0240*/  IMAD.WIDE.U32 R2, R9, 0x8, R2 ;  /* 0x0000000809027825 */ /* 0x002fcc00078e0002 */
[----:B------:R-:W4:Y:S01]  /*0250*/  LDG.E.64 R2, desc[UR4][R2.64] ;  /* 0x0000000402027981 */ /* 0x000f22000c1e1b00 */
[----:B--2---:R-:W-:-:S04]  /*0260*/  IADD3 R13, P0, PT, R4, R6, RZ ;  /* 0x00000006040d7210 */ /* 0x004fc80007f1e0ff */
[----:B------:R-:W-:Y:S01]  /*0270*/  IADD3.X R12, PT, PT, R5, R7, RZ, P0, !PT ;  /* 0x00000007050c7210 */ /* 0x000fe200007fe4ff */
[----:B---3--:R-:W-:Y:S01]  /*0280*/  IMAD.WIDE.U32 R4, R0, 0x8, R10 ;  /* 0x0000000800047825 */ /* 0x008fe200078e000a */
[----:B----4-:R-:W-:-:S04]  /*0290*/  ISETP.GE.U32.AND P0, PT, R13, R2, PT ;  /* 0x000000020d00720c */ /* 0x010fc80003f06070 */
[----:B------:R-:W-:-:S04]  /*02a0*/  ISETP.GE.U32.AND.EX P0, PT, R12, R3, PT, P0 ;  /* 0x000000030c00720c */ /* 0x000fc80003f06100 */
[----:B------:R-:W-:Y:S02]  /*02b0*/  SEL R8, R2, RZ, P0 ;  /* 0x000000ff02087207 */ /* 0x000fe40000000000 */
[----:B------:R-:W-:Y:S02]  /*02c0*/  SEL R9, R3, RZ, P0 ;  /* 0x000000ff03097207 */ /* 0x000fe40000000000 */
[----:B------:R-:W-:-:S05]  /*02d0*/  IADD3 R8, P0, PT, -R8, R13, RZ ;  /* 0x0000000d08087210 */ /* 0x000fca0007f1e1ff */
[----:B------:R-:W-:-:S05]  /*02e0*/  IMAD.X R9, R12, 0x1, ~R9, P0 ;  /* 0x000000010c097824 */ /* 0x000fca00000e0e09 */
[----:B------:R-:W-:Y:S01]  /*02f0*/  STG.E.64 desc[UR4][R4.64], R8 ;  /* 0x0000000804007986 */ /* 0x000fe2000c101b04 */
[----:B------:R-:W-:Y:S05]  /*0300*/  EXIT ;  /* 0x000000000000794d */ /* 0x000fea0003800000 */
.L_x_34:
        /* <DEDUP_REMOVED lines=15> */
.L_x_73:


//--------------------- .text.rns_exact_rescale_strided --------------------------
	.section	.text.rns_exact_rescale_strided,"ax",@progbits
	.align	128
        .global         rns_exact_rescale_strided
        .type           rns_exact_rescale_strided,@function
        .size           rns_exact_rescale_strided,(.L_x_64 - rns_exact_rescale_strided)
        .other          rns_exact_rescale_strided,@"STO_CUDA_ENTRY STV_DEFAULT"
rns_exact_rescale_strided:
.text.rns_exact_rescale_strided:
[----:B------:R-:W-:Y:S01]  /*0000*/  LDC R1, c[0x0][0x37c] ;  /* 0x0000df00ff017b82 */ /* 0x000fe20000000800 */
[----:B------:R-:W0:Y:S07]  /*0010*/  S2R R3, SR_TID.X ;  /* 0x0000000000037919 */ /* 0x000e2e0000002100 */
[----:B------:R-:W0:Y:S01]  /*0020*/  S2UR UR4, SR_CTAID.X ;  /* 0x00000000000479c3 */ /* 0x000e220000002500 */
[----:B------:R-:W1:Y:S07]  /*0030*/  LDCU UR5, c[0x0][0x3a0] ;  /* 0x00007400ff0577ac */ /* 0x000e6e0008000800 */
[----:B------:R-:W0:Y:S02]  /*0040*/  LDC R0, c[0x0][0x360] ;  /* 0x0000d800ff007b82 */ /* 0x000e240000000800 */
[----:B0-----:R-:W-:-:S05]  /*0050*/  IMAD R0, R0, UR4, R3 ;  /* 0x0000000400007c24 */ /* 0x001fca000f8e0203 */
[----:B-1----:R-:W-:-:S13]  /*0060*/  ISETP.GE.U32.AND P0, PT, R0, UR5, PT ;  /* 0x0000000500007c0c */ /* 0x002fda000bf06070 */
[----:B------:R-:W-:Y:S05]  /*0070*/  @P0 EXIT ;  /* 0x000000000000094d */ /* 0x000fea0003800000 */
[----:B------:R-:W0:Y:S01]  /*0080*/  LDC R9, c[0x0][0x3a4] ;  /* 0x0000e900ff097b82 */ /* 0x000e220000000800 */
[----:B------:R-:W1:Y:S01]  /*0090*/  LDCU.64 UR4, c[0x0][0x358] ;  /* 0x00006b00ff0477ac */ /* 0x000e620008000a00 */
[----:B------:R-:W2:Y:S06]  /*00a0*/  LDCU UR6, c[0x0][0x3a8] ;  /* 0x00007500ff0677ac */ /* 0x000eac0008000800 */
[----:B------:R-:W3:Y:S08]  /*00b0*/  LDC.64 R4, c[0x0][0x390] ;  /* 0x0000e400ff047b82 */ /* 0x000ef00000000a00 */
[----:B------:R-:W4:Y:S01]  /*00c0*/  LDC.64 R6, c[0x0][0x380] ;  /* 0x0000e000ff067b82 */ /* 0x000f220000000a00 */
[----:B0-----:R-:W-:-:S04]  /*00d0*/  VIADD R3, R9, 0xffffffff ;  /* 0xffffffff09037836 */ /* 0x001fc80000000000 */
[----:B------:R-:W-:Y:S02]  /*00e0*/  IMAD R9, R0, R9, R3 ;  /* 0x0000000900097224 */ /* 0x000fe400078e0203 */
[----:B---3--:R-:W-:-:S06]  /*00f0*/  IMAD.WIDE.U32 R4, R3, 0x8, R4 ;  /* 0x0000000803047825 */ /* 0x008fcc00078e0004 */
[----:B-1----:R-:W3:Y:S01]  /*0100*/  LDG.E.64 R4, desc[UR4][R4.64] ;  /* 0x0000000404047981 */ /* 0x002ee2000c1e1b00 */
[----:B----4-:R-:W-:-:S06]  /*0110*/  IMAD.WIDE.U32 R6, R9, 0x8, R6 ;  /* 0x0000000809067825 */ /* 0x010fcc00078e0006 */
[----:B------:R-:W4:Y:S01]  /*0120*/  LDG.E.64 R6, desc[UR4][R6.64] ;  /* 0x0000000406067981 */ /* 0x000f22000c1e1b00 */
[----:B--2---:R-:W-:Y:S02]  /*0130*/  ISETP.NE.AND P1, PT, RZ, UR6, PT ;  /* 0x00000006ff007c0c */ /* 0x004fe4000bf25270 */
[--C-:B---3--:R-:W-:Y:S02]  /*0140*/  SHF.R.U64 R2, R4, 0x1, R5.reuse ;  /* 0x0000000104027819 */ /* 0x108fe40000001205 */
[----:B------:R-:W-:Y:S02]  /*0150*/  SHF.R.U32.HI R3, RZ, 0x1, R5 ;  /* 0x00000001ff037819 */ /* 0x000fe40000011605 */
[----:B----4-:R-:W-:-:S05]  /*0160*/  IADD3 R10, P0, PT, R6, R2, RZ ;  /* 0x00000002060a7210 */ /* 0x010fca0007f1e0ff */
        /* <DEDUP_REMOVED lines=11> */
[----:B------:R-:W-:Y:S01]  /*0220*/  IADD3 R4, P0, PT, -R4, R9, RZ ;  /* 0x0000000904047210 */ /* 0x000fe20007f1e1ff */
[----:B------:R-:W-:-:S12]  /*0230*/  @!P1 EXIT ;  /* 0x000000000000994d */ /* 0x000fd80003800000 */
[----:B------:R-:W-:Y:S02]  /*0240*/  IMAD.MOV.U32 R5, RZ, RZ, RZ ;  /* 0x000000ffff057224 */ /* 0x000fe400078e00ff */
[----:B------:R-:W-:-:S07]  /*0250*/  IMAD.X R6, R7, 0x1, ~R6, P0 ;  /* 0x0000000107067824 */ /* 0x000fce00000e0e06 */
.L_x_46:
[----:B0-----:R-:W0:Y:S01]  /*0260*/  LDC.64 R10, c[0x0][0x390] ;  /* 0x0000e400ff0a7b82 */ /* 0x001e220000000a00 */
[----:B------:R-:W1:Y:S07]  /*0270*/  LDCU UR6, c[0x0][0x3a4] ;  /* 0x00007480ff0677ac */ /* 0x000e6e0008000800 */
[----:B------:R-:W2:Y:S08]  /*0280*/  LDC.64 R12, c[0x0][0x398] ;  /* 0x0000e600ff0c7b82 */ /* 0x000eb00000000a00 */
[----:B------:R-:W3:Y:S01]  /*0290*/  LDC.64 R14, c[0x0][0x380] ;  /* 0x0000e000ff0e7b82 */ /* 0x000ee20000000a00 */
[----:B0-----:R-:W-:-:S06]  /*02a0*/  IMAD.WIDE.U32 R10, R5, 0x8, R10 ;  /* 0x00000008050a7825 */ /* 0x001fcc00078e000a */
[----:B------:R-:W4:Y:S01]  /*02b0*/  LDG.E.64 R10, desc[UR4][R10.64] ;  /* 0x000000040a0a7981 */ /* 0x000f22000c1e1b00 */
[----:B-1----:R-:W-:Y:S02]  /*02c0*/  IMAD R7, R0, UR6, R5 ;  /* 0x0000000600077c24 */ /* 0x002fe4000f8e0205 */
[----:B--2---:R-:W-:-:S06]  /*02d0*/  IMAD.WIDE.U32 R12, R5, 0x8, R12 ;  /* 0x00000008050c7825 */ /* 0x004fcc00078e000c */
[----:B------:R-:W5:Y:S01]  /*02e0*/  LDG.E.64 R12, desc[UR4][R12.64] ;  /* 0x000000040c0c7981 */ /* 0x000f62000c1e1b00 */
[----:B---3--:R-:W-:-:S06]  /*02f0*/  IMAD.WIDE.U32 R14, R7, 0x8, R14 ;  /* 0x00000008070e7825 */ /* 0x008fcc00078e000e */
[----:B------:R-:W5:Y:S01]  /*0300*/  LDG.E.64 R14, desc[UR4][R14.64] ;  /* 0x000000040e0e7981 */ /* 0x000f62000c1e1b00 */
[----:B------:R-:W-:Y:S01]  /*0310*/  BSSY.RECONVERGENT B0, `(.L_x_35) ;  /* 0x000001f000007945 */ /* 0x000fe20003800200 */
[----:B----4-:R-:W-:-:S04]  /*0320*/  LOP3.LUT R7, R6, R11, RZ, 0xfc, !PT ;  /* 0x0000000b06077212 */ /* 0x010fc800078efcff */
        /* <DEDUP_REMOVED lines=8> */
[----:B0-----:R-:W-:Y:S02]  /*03b0*/  IMAD.MOV.U32 R8, RZ, RZ, RZ ;  /* 0x000000ffff087224 */ /* 0x001fe400078e00ff */
[----:B-1----:R-:W-:-:S04]  /*03c0*/  IMAD R17, R17, R9, RZ ;  /* 0x0000000911117224 */ /* 0x002fc800078e02ff */
[----:B------:R-:W-:-:S04]  /*03d0*/  IMAD.HI.U32 R9, R9, R17, R8 ;  /* 0x0000001109097227 */ /* 0x000fc800078e0008 */
[----:B------:R-:W-:Y:S02]  /*03e0*/  IMAD.MOV.U32 R17, RZ, RZ, RZ ;  /* 0x000000ffff117224 */ /* 0x000fe400078e00ff */
[----:B------:R-:W-:-:S05]  /*03f0*/  IMAD.HI.U32 R9, R9, R4, RZ ;  /* 0x0000000409097227 */ /* 0x000fca00078e00ff */
[----:B------:R-:W-:-:S05]  /*0400*/  IADD3 R9, PT, PT, -R9, RZ, RZ ;  /* 0x000000ff09097210 */ /* 0x000fca0007ffe1ff */
[----:B------:R-:W-:-:S05]  /*0410*/  IMAD R16, R10, R9, R4 ;  /* 0x000000090a107224 */ /* 0x000fca00078e0204 */
[----:B------:R-:W-:-:S13]  /*0420*/  ISETP.GE.U32.AND P0, PT, R16, R10, PT ;  /* 0x0000000a1000720c */ /* 0x000fda0003f06070 */
[----:B------:R-:W-:-:S05]  /*0430*/  @P0 IMAD.IADD R16, R16, 0x1, -R10 ;  /* 0x0000000110100824 */ /* 0x000fca00078e0a0a */
[----:B------:R-:W-:-:S13]  /*0440*/  ISETP.GE.U32.AND P0, PT, R16, R10, PT ;  /* 0x0000000a1000720c */ /* 0x000fda0003f06070 */
[----:B------:R-:W-:Y:S01]  /*0450*/  @P0 IMAD.IADD R16, R16, 0x1, -R10 ;  /* 0x0000000110100824 */ /* 0x000fe200078e0a0a */
[----:B------:R-:W-:Y:S01]  /*0460*/  @!P1 LOP3.LUT R16, RZ, R10, RZ, 0x33, !PT ;  /* 0x0000000aff109212 */ /* 0x000fe200078e33ff */
[----:B------:R-:W-:Y:S06]  /*0470*/  BRA `(.L_x_37) ;  /* 0x0000000000207947 */ /* 0x000fec0003800000 */
.L_x_36:
[----:B------:R-:W-:Y:S01]  /*0480*/  IMAD.MOV.U32 R7, RZ, RZ, R4 ;  /* 0x000000ffff077224 */ /* 0x000fe200078e0004 */
[----:B------:R-:W-:Y:S01]  /*0490*/  MOV R8, 0x4e0 ;  /* 0x000004e000087802 */ /* 0x000fe20000000f00 */
[----:B------:R-:W-:Y:S02]  /*04a0*/  IMAD.MOV.U32 R22, RZ, RZ, R6 ;  /* 0x000000ffff167224 */ /* 0x000fe400078e0006 */
[----:B------:R-:W-:Y:S02]  /*04b0*/  IMAD.MOV.U32 R23, RZ, RZ, R10 ;  /* 0x000000ffff177224 */ /* 0x000fe400078e000a */
[----:B------:R-:W-:-:S07]  /*04c0*/  IMAD.MOV.U32 R9, RZ, RZ, R11 ;  /* 0x000000ffff097224 */ /* 0x000fce00078e000b */
[----:B-----5:R-:W-:Y:S05]  /*04d0*/  CALL.REL.NOINC `($__internal_3_$__cuda_sm20_rem_u64) ;  /* 0x0000000800107944 */ /* 0x020fea0003c00000 */
[----:B------:R-:W-:Y:S01]  /*04e0*/  MOV R16, R7 ;  /* 0x0000000700107202 */ /* 0x000fe20000000f00 */
[----:B------:R-:W-:-:S07]  /*04f0*/  IMAD.MOV.U32 R17, RZ, RZ, R18 ;  /* 0x000000ffff117224 */ /* 0x000fce00078e0012 */
.L_x_37:
[----:B------:R-:W-:Y:S05]  /*0500*/  BSYNC.RECONVERGENT B0 ;  /* 0x0000000000007941 */ /* 0x000fea0003800200 */
.L_x_35:
[----:B------:R-:W-:-:S04]  /*0510*/  LOP3.LUT R7, R3, R11, RZ, 0xfc, !PT ;  /* 0x0000000b03077212 */ /* 0x000fc800078efcff */
[----:B------:R-:W-:-:S13]  /*0520*/  ISETP.NE.U32.AND P0, PT, R7, RZ, PT ;  /* 0x000000ff0700720c */ /* 0x000fda0003f05070 */
[----:B------:R-:W-:Y:S05]  /*0530*/  @P0 BRA `(.L_x_38) ;  /* 0x00000000004c0947 */ /* 0x000fea0003800000 */
[----:B------:R-:W0:Y:S01]  /*0540*/  I2F.U32.RP R18, R10 ;  /* 0x0000000a00127306 */ /* 0x000e220000209000 */
[----:B------:R-:W-:Y:S01]  /*0550*/  IMAD.MOV R7, RZ, RZ, -R10 ;  /* 0x000000ffff077224 */ /* 0x000fe200078e0a0a */
[----:B------:R-:W-:Y:S01]  /*0560*/  ISETP.NE.U32.AND P1, PT, R10, RZ, PT ;  /* 0x000000ff0a00720c */ /* 0x000fe20003f25070 */
[----:B------:R-:W-:-:S05]  /*0570*/  IMAD.MOV.U32 R8, RZ, RZ, RZ ;  /* 0x000000ffff087224 */ /* 0x000fca00078e00ff */
[----:B0-----:R-:W0:Y:S02]  /*0580*/  MUFU.RCP R18, R18 ;  /* 0x0000001200127308 */ /* 0x001e240000001000 */
[----:B0-----:R-:W-:-:S06]  /*0590*/  VIADD R9, R18, 0xffffffe ;  /* 0x0ffffffe12097836 */ /* 0x001fcc0000000000 */
[----:B------:R-:W0:Y:S02]  /*05a0*/  F2I.FTZ.U32.TRUNC.NTZ R9, R9 ;  /* 0x0000000900097305 */ /* 0x000e24000021f000 */
[----:B0-----:R-:W-:-:S04]  /*05b0*/  IMAD R7, R7, R9, RZ ;  /* 0x0000000907077224 */ /* 0x001fc800078e02ff */
[----:B------:R-:W-:-:S04]  /*05c0*/  IMAD.HI.U32 R7, R9, R7, R8 ;  /* 0x0000000709077227 */ /* 0x000fc800078e0008 */
[----:B------:R-:W-:Y:S02]  /*05d0*/  HFMA2 R9, -RZ, RZ, 0, 0 ;  /* 0x00000000ff097431 */ /* 0x000fe400000001ff */
        /* <DEDUP_REMOVED lines=9> */
.L_x_38:
[----:B------:R-:W-:Y:S01]  /*0670*/  IMAD.MOV.U32 R7, RZ, RZ, R2 ;  /* 0x000000ffff077224 */ /* 0x000fe200078e0002 */
[----:B------:R-:W-:Y:S01]  /*0680*/  MOV R8, 0x6d0 ;  /* 0x000006d000087802 */ /* 0x000fe20000000f00 */
[----:B------:R-:W-:Y:S02]  /*0690*/  IMAD.MOV.U32 R22, RZ, RZ, R3 ;  /* 0x000000ffff167224 */ /* 0x000fe400078e0003 */
[----:B------:R-:W-:Y:S02]  /*06a0*/  IMAD.MOV.U32 R23, RZ, RZ, R10 ;  /* 0x000000ffff177224 */ /* 0x000fe400078e000a */
[----:B------:R-:W-:-:S07]  /*06b0*/  IMAD.MOV.U32 R9, RZ, RZ, R11 ;  /* 0x000000ffff097224 */ /* 0x000fce00078e000b */
[----:B-----5:R-:W-:Y:S05]  /*06c0*/  CALL.REL.NOINC `($__internal_3_$__cuda_sm20_rem_u64) ;  /* 0x0000000400947944 */ /* 0x020fea0003c00000 */
[----:B------:R-:W-:Y:S02]  /*06d0*/  IMAD.MOV.U32 R8, RZ, RZ, R7 ;  /* 0x000000ffff087224 */ /* 0x000fe400078e0007 */
[----:B------:R-:W-:-:S07]  /*06e0*/  IMAD.MOV.U32 R9, RZ, RZ, R18 ;  /* 0x000000ffff097224 */ /* 0x000fce00078e0012 */
.L_x_39:
[----:B------:R-:W-:Y:S01]  /*06f0*/  ISETP.GE.U32.AND P0, PT, R16, R8, PT ;  /* 0x000000081000720c */ /* 0x000fe20003f06070 */
[----:B------:R-:W-:Y:S03]  /*0700*/  BSSY.RECONVERGENT B0, `(.L_x_40) ;  /* 0x0000029000007945 */ /* 0x000fe60003800200 */
[----:B------:R-:W-:-:S04]  /*0710*/  ISETP.GE.U32.AND.EX P0, PT, R17, R9, PT, P0 ;  /* 0x000000091100720c */ /* 0x000fc80003f06100 */
[----:B------:R-:W-:Y:S02]  /*0720*/  SEL R19, R10, RZ, !P0 ;  /* 0x000000ff0a137207 */ /* 0x000fe40004000000 */
[----:B------:R-:W-:Y:S02]  /*0730*/  SEL R7, R11, RZ, !P0 ;  /* 0x000000ff0b077207 */ /* 0x000fe40004000000 */
[----:B------:R-:W-:-:S04]  /*0740*/  IADD3 R19, P0, P1, R19, R16, -R8 ;  /* 0x0000001013137210 */ /* 0x000fc8000791e808 */
[----:B------:R-:W-:Y:S02]  /*0750*/  IADD3.X R17, PT, PT, R7, R17, ~R9, P0, P1 ;  /* 0x0000001107117210 */ /* 0x000fe400007e2c09 */
[----:B-----5:R-:W-:-:S04]  /*0760*/  ISETP.GE.U32.AND P0, PT, R14, R19, PT ;  /* 0x000000130e00720c */ /* 0x020fc80003f06070 */
[----:B------:R-:W-:-:S04]  /*0770*/  ISETP.GE.U32.AND.EX P0, PT, R15, R17, PT, P0 ;  /* 0x000000110f00720c */ /* 0x000fc80003f06100 */
[----:B------:R-:W-:Y:S02]  /*0780*/  SEL R7, R10, RZ, !P0 ;  /* 0x000000ff0a077207 */ /* 0x000fe40004000000 */
[----:B------:R-:W-:Y:S02]  /*0790*/  SEL R9, R11, RZ, !P0 ;  /* 0x000000ff0b097207 */ /* 0x000fe40004000000 */
[----:B------:R-:W-:-:S04]  /*07a0*/  IADD3 R19, P0, P1, R7, R14, -R19 ;  /* 0x0000000e07137210 */ /* 0x000fc8000791e813 */
[----:B------:R-:W-:-:S04]  /*07b0*/  IADD3.X R22, PT, PT, R9, R15, ~R17, P0, P1 ;  /* 0x0000000f09167210 */ /* 0x000fc800007e2c11 */
        /* <DEDUP_REMOVED lines=8> */
[----:B0-----:R-:W-:-:S06]  /*0840*/  IADD3 R9, PT, PT, R14, 0xffffffe, RZ ;  /* 0x0ffffffe0e097810 */ /* 0x001fcc0007ffe0ff */
[----:B------:R-:W0:Y:S02]  /*0850*/  F2I.FTZ.U32.TRUNC.NTZ R9, R9 ;  /* 0x0000000900097305 */ /* 0x000e24000021f000 */
[----:B0-----:R-:W-:-:S04]  /*0860*/  IMAD R7, R7, R9, RZ ;  /* 0x0000000907077224 */ /* 0x001fc800078e02ff */
        /* <DEDUP_REMOVED lines=11> */
.L_x_41:
[----:B------:R-:W-:Y:S01]  /*0920*/  MOV R7, R19 ;  /* 0x0000001300077202 */ /* 0x000fe20000000f00 */
[----:B------:R-:W-:Y:S01]  /*0930*/  IMAD.MOV.U32 R23, RZ, RZ, R10 ;  /* 0x000000ffff177224 */ /* 0x000fe200078e000a */
[----:B------:R-:W-:Y:S01]  /*0940*/  MOV R8, 0x970 ;  /* 0x0000097000087802 */ /* 0x000fe20000000f00 */
[----:B------:R-:W-:-:S07]  /*0950*/  IMAD.MOV.U32 R9, RZ, RZ, R11 ;  /* 0x000000ffff097224 */ /* 0x000fce00078e000b */
[----:B------:R-:W-:Y:S05]  /*0960*/  CALL.REL.NOINC `($__internal_3_$__cuda_sm20_rem_u64) ;  /* 0x0000000000ec7944 */ /* 0x000fea0003c00000 */
[----:B------:R-:W-:Y:S02]  /*0970*/  IMAD.MOV.U32 R8, RZ, RZ, R7 ;  /* 0x000000ffff087224 */ /* 0x000fe400078e0007 */
[----:B------:R-:W-:-:S07]  /*0980*/  IMAD.MOV.U32 R9, RZ, RZ, R18 ;  /* 0x000000ffff097224 */ /* 0x000fce00078e0012 */
.L_x_42:
[----:B------:R-:W-:Y:S05]  /*0990*/  BSYNC.RECONVERGENT B0 ;  /* 0x0000000000007941 */ /* 0x000fea0003800200 */
.L_x_40:
[----:B------:R-:W-:Y:S01]  /*09a0*/  ISETP.NE.U32.AND P0, PT, R12, RZ, PT ;  /* 0x000000ff0c00720c */ /* 0x000fe20003f05070 */
[----:B------:R-:W-:Y:S02]  /*09b0*/  IMAD.MOV.U32 R7, RZ, RZ, RZ ;  /* 0x000000ffff077224 */ /* 0x000fe400078e00ff */
[----:B------:R-:W-:Y:S01]  /*09c0*/  IMAD.MOV.U32 R15, RZ, RZ, RZ ;  /* 0x000000ffff0f7224 */ /* 0x000fe200078e00ff */
[----:B------:R-:W-:-:S13]  /*09d0*/  ISETP.NE.AND.EX P0, PT, R13, RZ, PT, P0 ;  /* 0x000000ff0d00720c */ /* 0x000fda0003f05300 */
[----:B------:R-:W-:Y:S05]  /*09e0*/  @!P0 BRA `(.L_x_43) ;  /* 0x0000000000a48947 */ /* 0x000fea0003800000 */
[----:B------:R-:W-:Y:S02]  /*09f0*/  HFMA2 R7, -RZ, RZ, 0, 0 ;  /* 0x00000000ff077431 */ /* 0x000fe400000001ff */
[----:B------:R-:W-:-:S07]  /*0a00*/  IMAD.MOV.U32 R15, RZ, RZ, RZ ;  /* 0x000000ffff0f7224 */ /* 0x000fce00078e00ff */
.L_x_45:
[C---:B------:R-:W-:Y:S01]  /*0a10*/  IMAD.SHL.U32 R14, R8.reuse, 0x2, RZ ;  /* 0x00000002080e7824 */ /* 0x040fe200078e00ff */
[----:B------:R-:W-:-:S04]  /*0a20*/  SHF.L.U64.HI R19, R8, 0x1, R9 ;  /* 0x0000000108137819 */ /* 0x000fc80000010209 */
        /* <DEDUP_REMOVED lines=32> */
[----:B------:R-:W-:-:S04]  /*0c30*/  IADD3 R7, P2, PT, -R7, R8, RZ ;  /* 0x0000000807077210 */ /* 0x000fc80007f5e1ff */
[----:B------:R-:W-:-:S09]  /*0c40*/  IADD3.X R15, PT, PT, ~R15, R9, RZ, P2, !PT ;  /* 0x000000090f0f7210 */ /* 0x000fd200017fe5ff */
.L_x_44:
[----:B------:R-:W-:Y:S02]  /*0c50*/  IMAD.MOV.U32 R8, RZ, RZ, R14 ;  /* 0x000000ffff087224 */ /* 0x000fe400078e000e */
[----:B------:R-:W-:Y:S01]  /*0c60*/  IMAD.MOV.U32 R9, RZ, RZ, R17 ;  /* 0x000000ffff097224 */ /* 0x000fe200078e0011 */
[----:B------:R-:W-:Y:S06]  /*0c70*/  @P0 BRA `(.L_x_45) ;  /* 0xfffffffc00640947 */ /* 0x000fec000383ffff */
.L_x_43:
[----:B------:R-:W0:Y:S01]  /*0c80*/  LDC.64 R8, c[0x0][0x388] ;  /* 0x0000e200ff087b82 */ /* 0x000e220000000a00 */
[----:B------:R-:W1:Y:S01]  /*0c90*/  LDCU UR6, c[0x0][0x3a8] ;  /* 0x00007500ff0677ac */ /* 0x000e620008000800 */
[----:B------:R-:W-:Y:S02]  /*0ca0*/  IMAD.MOV.U32 R14, RZ, RZ, R7 ;  /* 0x000000ffff0e7224 */ /* 0x000fe400078e0007 */
[----:B-1----:R-:W-:Y:S02]  /*0cb0*/  IMAD R11, R0, UR6, R5 ;  /* 0x00000006000b7c24 */ /* 0x002fe4000f8e0205 */
[----:B------:R-:W-:Y:S02]  /*0cc0*/  VIADD R5, R5, 0x1 ;  /* 0x0000000105057836 */ /* 0x000fe40000000000 */
[----:B0-----:R-:W-:-:S03]  /*0cd0*/  IMAD.WIDE.U32 R8, R11, 0x8, R8 ;  /* 0x000000080b087825 */ /* 0x001fc600078e0008 */
[----:B------:R-:W-:Y:S02]  /*0ce0*/  ISETP.NE.AND P0, PT, R5, UR6, PT ;  /* 0x0000000605007c0c */ /* 0x000fe4000bf05270 */
[----:B------:R0:W-:Y:S11]  /*0cf0*/  STG.E.64 desc[UR4][R8.64], R14 ;  /* 0x0000000e08007986 */ /* 0x0001f6000c101b04 */
[----:B------:R-:W-:Y:S05]  /*0d00*/  @P0 BRA `(.L_x_46) ;  /* 0xfffffff400540947 */ /* 0x000fea000383ffff */
[----:B------:R-:W-:Y:S05]  /*0d10*/  EXIT ;  /* 0x000000000000794d */ /* 0x000fea0003800000 */
        .weak           $__internal_3_$__cuda_sm20_rem_u64
        .type           $__internal_3_$__cuda_sm20_rem_u64,@function
        .size           $__internal_3_$__cuda_sm20_rem_u64,(.L_x_64 - $__internal_3_$__cuda_sm20_rem_u64)
$__internal_3_$__cuda_sm20_rem_u64:
[----:B------:R-:W-:Y:S02]  /*0d20*/  IMAD.MOV.U32 R24, RZ, RZ, R23 ;  /* 0x000000ffff187224 */ /* 0x000fe400078e0017 */
[----:B------:R-:W-:-:S04]  /*0d30*/  IMAD.MOV.U32 R25, RZ, RZ, R9 ;  /* 0x000000ffff197224 */ /* 0x000fc800078e0009 */
        /* <DEDUP_REMOVED lines=11> */
[----:B------:R-:W-:-:S04]  /*0df0*/  IMAD.WIDE.U32 R20, P0, R18, R29, R20 ;  /* 0x0000001d12147225 */ /* 0x000fc80007800014 */
[----:B------:R-:W-:-:S04]  /*0e00*/  IMAD.HI.U32 R20, P1, R19, R27, R20 ;  /* 0x0000001b13147227 */ /* 0x000fc80007820014 */
[CC--:B------:R-:W-:Y:S02]  /*0e10*/  IMAD R21, R19.reuse, R29.reuse, RZ ;  /* 0x0000001d13157224 */ /* 0x0c0fe400078e02ff */
[----:B------:R-:W-:-:S03]  /*0e20*/  IMAD.HI.U32 R29, R19, R29, RZ ;  /* 0x0000001d131d7227 */ /* 0x000fc600078e00ff */
[----:B------:R-:W-:Y:S01]  /*0e30*/  IADD3 R21, P2, PT, R21, R20, RZ ;  /* 0x0000001415157210 */ /* 0x000fe20007f5e0ff */
[----:B------:R-:W-:-:S04]  /*0e40*/  IMAD.X R24, R29, 0x1, R19, P0 ;  /* 0x000000011d187824 */ /* 0x000fc800000e0613 */
[----:B------:R-:W-:Y:S01]  /*0e50*/  IMAD.WIDE.U32 R18, R21, R23, RZ ;  /* 0x0000001715127225 */ /* 0x000fe200078e00ff */
[----:B------:R-:W-:-:S03]  /*0e60*/  IADD3.X R24, PT, PT, RZ, RZ, R24, P2, P1 ;  /* 0x000000ffff187210 */ /* 0x000fc600017e2418 */
[----:B------:R-:W-:Y:S01]  /*0e70*/  IMAD R19, R21, R9, R19 ;  /* 0x0000000915137224 */ /* 0x000fe200078e0213 */
[----:B------:R-:W-:-:S03]  /*0e80*/  IADD3 R25, P0, PT, RZ, -R18, RZ ;  /* 0x80000012ff197210 */ /* 0x000fc60007f1e0ff */
[----:B------:R-:W-:Y:S02]  /*0e90*/  IMAD R19, R24, R23, R19 ;  /* 0x0000001718137224 */ /* 0x000fe400078e0213 */
[----:B------:R-:W-:-:S04]  /*0ea0*/  IMAD.HI.U32 R20, R21, R25, RZ ;  /* 0x0000001915147227 */ /* 0x000fc800078e00ff */
[----:B------:R-:W-:-:S04]  /*0eb0*/  IMAD.X R19, RZ, RZ, ~R19, P0 ;  /* 0x000000ffff137224 */ /* 0x000fc800000e0e13 */
        /* <DEDUP_REMOVED lines=8> */
[----:B------:R-:W-:Y:S02]  /*0f40*/  IMAD.MOV.U32 R19, RZ, RZ, RZ ;  /* 0x000000ffff137224 */ /* 0x000fe400078e00ff */
        /* <DEDUP_REMOVED lines=19> */
[----:B------:R-:W-:Y:S02]  /*1080*/  IADD3 R7, P2, PT, -R23, R20, RZ ;  /* 0x0000001417077210 */ /* 0x000fe40007f5e1ff */
[----:B------:R-:W-:-:S02]  /*1090*/  ISETP.GE.U32.AND P0, PT, R20, R23, PT ;  /* 0x000000171400720c */ /* 0x000fc40003f06070 */
[----:B------:R-:W-:Y:S01]  /*10a0*/  ISETP.NE.AND.EX P1, PT, R9, RZ, PT, P1 ;  /* 0x000000ff0900720c */ /* 0x000fe20003f25310 */
[C---:B------:R-:W-:Y:S01]  /*10b0*/  IMAD.X R18, R22.reuse, 0x1, ~R9, P2 ;  /* 0x0000000116127824 */ /* 0x040fe200010e0e09 */
[----:B------:R-:W-:Y:S01]  /*10c0*/  ISETP.GE.U32.AND.EX P0, PT, R22, R9, PT, P0 ;  /* 0x000000091600720c */ /* 0x000fe20003f06100 */
[----:B------:R-:W-:-:S03]  /*10d0*/  IMAD.MOV.U32 R9, RZ, RZ, 0x0 ;  /* 0x00000000ff097424 */ /* 0x000fc600078e00ff */
[----:B------:R-:W-:Y:S02]  /*10e0*/  SEL R7, R7, R20, P0 ;  /* 0x0000001407077207 */ /* 0x000fe40000000000 */
[----:B------:R-:W-:Y:S02]  /*10f0*/  SEL R18, R18, R22, P0 ;  /* 0x0000001612127207 */ /* 0x000fe40000000000 */
[----:B------:R-:W-:Y:S02]  /*1100*/  SEL R7, R7, 0xffffffff, P1 ;  /* 0xffffffff07077807 */ /* 0x000fe40000800000 */
[----:B------:R-:W-:Y:S01]  /*1110*/  SEL R18, R18, 0xffffffff, P1 ;  /* 0xffffffff12127807 */ /* 0x000fe20000800000 */
[----:B------:R-:W-:Y:S06]  /*1120*/  RET.REL.NODEC R8 `(rns_exact_rescale_strided) ;  /* 0xffffffec08b47950 */ /* 0x000fec0003c3ffff */
.L_x_47:
        /* <DEDUP_REMOVED lines=13> */
.L_x_64:


//--------------------- .text.rns_exact_rescale   --------------------------
	.section	.text.rns_exact_rescale,"ax",@progbits
	.align	128
        .global         rns_exact_rescale
        .type           rns_exact_rescale,@function
        .size           rns_exact_rescale,(.L_x_65 - rns_exact_rescale)
        .other          rns_exact_rescale,@"STO_CUDA_ENTRY STV_DEFAULT"
rns_exact_rescale:
.text.rns_exact_rescale:
        /* <DEDUP_REMOVED lines=14> */
[----:B---3--:R-:W-:-:S04]  /*00e0*/  IMAD.WIDE.U32 R4, R3, 0x8, R4 ;  /* 0x0000000803047825 */ /* 0x008fc800078e0004 */
[----:B------:R-:W-:Y:S02]  /*00f0*/  IMAD R3, R3, UR6, R0 ;  /* 0x0000000603037c24 */ /* 0x000fe4000f8e0200 */
[----:B-1----:R-:W3:Y:S02]  /*0100*/  LDG.E.64 R4, desc[UR4][R4.64] ;  /* 0x0000000404047981 */ /* 0x002ee4000c1e1b00 */
        /* <DEDUP_REMOVED lines=21> */
.L_x_59:
[----:B0-----:R-:W0:Y:S01]  /*0260*/  LDC.64 R10, c[0x0][0x390] ;  /* 0x0000e400ff0a7b82 */ /* 0x001e220000000a00 */
[----:B------:R-:W1:Y:S07]  /*0270*/  LDCU UR6, c[0x0][0x3a0] ;  /* 0x00007400ff0677ac */ /* 0x000e6e0008000800 */
[----:B------:R-:W2:Y:S08]  /*0280*/  LDC.64 R12, c[0x0][0x398] ;  /* 0x0000e600ff0c7b82 */ /* 0x000eb00000000a00 */
[----:B------:R-:W3:Y:S01]  /*0290*/  LDC.64 R14, c[0x0][0x380] ;  /* 0x0000e000ff0e7b82 */ /* 0x000ee20000000a00 */
[----:B0-----:R-:W-:-:S06]  /*02a0*/  IMAD.WIDE.U32 R10, R5, 0x8, R10 ;  /* 0x00000008050a7825 */ /* 0x001fcc00078e000a */
[----:B------:R-:W4:Y:S01]  /*02b0*/  LDG.E.64 R10, desc[UR4][R10.64] ;  /* 0x000000040a0a7981 */ /* 0x000f22000c1e1b00 */
[C---:B-1----:R-:W-:Y:S01]  /*02c0*/  IMAD R7, R5.reuse, UR6, R0 ;  /* 0x0000000605077c24 */ /* 0x042fe2000f8e0200 */
[----:B------:R-:W0:Y:S01]  /*02d0*/  LDCU UR6, c[0x0][0x3a8] ;  /* 0x00007500ff0677ac */ /* 0x000e220008000800 */
[----:B--2---:R-:W-:-:S06]  /*02e0*/  IMAD.WIDE.U32 R12, R5, 0x8, R12 ;  /* 0x00000008050c7825 */ /* 0x004fcc00078e000c */
[----:B------:R-:W5:Y:S01]  /*02f0*/  LDG.E.64 R12, desc[UR4][R12.64] ;  /* 0x000000040c0c7981 */ /* 0x000f62000c1e1b00 */
[----:B---3--:R-:W-:-:S06]  /*0300*/  IMAD.WIDE.U32 R14, R7, 0x8, R14 ;  /* 0x00000008070e7825 */ /* 0x008fcc00078e000e */
[----:B------:R-:W5:Y:S01]  /*0310*/  LDG.E.64 R14, desc[UR4][R14.64] ;  /* 0x000000040e0e7981 */ /* 0x000f62000c1e1b00 */
[----:B------:R-:W-:Y:S01]  /*0320*/  VIADD R5, R5, 0x1 ;  /* 0x0000000105057836 */ /* 0x000fe20000000000 */
[----:B------:R-:W-:Y:S04]  /*0330*/  BSSY.RECONVERGENT B0, `(.L_x_48) ;  /* 0x0000021000007945 */ /* 0x000fe80003800200 */
[----:B0-----:R-:W-:Y:S02]  /*0340*/  ISETP.NE.AND P2, PT, R5, UR6, PT ;  /* 0x0000000605007c0c */ /* 0x001fe4000bf45270 */
        /* <DEDUP_REMOVED lines=20> */
[----:B------:R-:W-:-:S05]  /*0490*/  @!P1 LOP3.LUT R9, RZ, R10, RZ, 0x33, !PT ;  /* 0x0000000aff099212 */ /* 0x000fca00078e33ff */
[----:B------:R-:W-:Y:S01]  /*04a0*/  IMAD.MOV.U32 R16, RZ, RZ, R9 ;  /* 0x000000ffff107224 */ /* 0x000fe200078e0009 */
[----:B------:R-:W-:Y:S06]  /*04b0*/  BRA `(.L_x_50) ;  /* 0x0000000000207947 */ /* 0x000fec0003800000 */
.L_x_49:
[----:B------:R-:W-:Y:S01]  /*04c0*/  IMAD.MOV.U32 R8, RZ, RZ, R4 ;  /* 0x000000ffff087224 */ /* 0x000fe200078e0004 */
[----:B------:R-:W-:Y:S01]  /*04d0*/  MOV R23, R10 ;  /* 0x0000000a00177202 */ /* 0x000fe20000000f00 */
[----:B------:R-:W-:Y:S01]  /*04e0*/  IMAD.MOV.U32 R24, RZ, RZ, R6 ;  /* 0x000000ffff187224 */ /* 0x000fe200078e0006 */
[----:B------:R-:W-:Y:S01]  /*04f0*/  MOV R22, 0x520 ;  /* 0x0000052000167802 */ /* 0x000fe20000000f00 */
[----:B------:R-:W-:-:S07]  /*0500*/  IMAD.MOV.U32 R9, RZ, RZ, R11 ;  /* 0x000000ffff097224 */ /* 0x000fce00078e000b */
[----:B-----5:R-:W-:Y:S05]  /*0510*/  CALL.REL.NOINC `($__internal_4_$__cuda_sm20_rem_u64) ;  /* 0x0000000400e47944 */ /* 0x020fea0003c00000 */
[----:B------:R-:W-:Y:S02]  /*0520*/  IMAD.MOV.U32 R16, RZ, RZ, R8 ;  /* 0x000000ffff107224 */ /* 0x000fe400078e0008 */
[----:B------:R-:W-:-:S07]  /*0530*/  IMAD.MOV.U32 R17, RZ, RZ, R9 ;  /* 0x000000ffff117224 */ /* 0x000fce00078e0009 */
.L_x_50:
[----:B------:R-:W-:Y:S05]  /*0540*/  BSYNC.RECONVERGENT B0 ;  /* 0x0000000000007941 */ /* 0x000fea0003800200 */
.L_x_48:
        /* <DEDUP_REMOVED lines=11> */
[----:B------:R-:W-:-:S06]  /*0600*/  IMAD.HI.U32 R21, R9, R21, R8 ;  /* 0x0000001509157227 */ /* 0x000fcc00078e0008 */
[----:B------:R-:W-:-:S04]  /*0610*/  IMAD.HI.U32 R8, R21, R2, RZ ;  /* 0x0000000215087227 */ /* 0x000fc800078e00ff */
[----:B------:R-:W-:-:S04]  /*0620*/  IMAD.MOV R9, RZ, RZ, -R8 ;  /* 0x000000ffff097224 */ /* 0x000fc800078e0a08 */
[----:B------:R-:W-:Y:S02]  /*0630*/  IMAD R8, R10, R9, R2 ;  /* 0x000000090a087224 */ /* 0x000fe400078e0202 */
[----:B------:R-:W-:-:S03]  /*0640*/  IMAD.MOV.U32 R9, RZ, RZ, RZ ;  /* 0x000000ffff097224 */ /* 0x000fc600078e00ff */
[----:B------:R-:W-:-:S13]  /*0650*/  ISETP.GE.U32.AND P0, PT, R8, R10, PT ;  /* 0x0000000a0800720c */ /* 0x000fda0003f06070 */
[----:B------:R-:W-:-:S05]  /*0660*/  @P0 IMAD.IADD R8, R8, 0x1, -R10 ;  /* 0x0000000108080824 */ /* 0x000fca00078e0a0a */
[----:B------:R-:W-:-:S13]  /*0670*/  ISETP.GE.U32.AND P0, PT, R8, R10, PT ;  /* 0x0000000a0800720c */ /* 0x000fda0003f06070 */
[----:B------:R-:W-:Y:S01]  /*0680*/  @P0 IMAD.IADD R8, R8, 0x1, -R10 ;  /* 0x0000000108080824 */ /* 0x000fe200078e0a0a */
[----:B------:R-:W-:Y:S01]  /*0690*/  @!P1 LOP3.LUT R8, RZ, R10, RZ, 0x33, !PT ;  /* 0x0000000aff089212 */ /* 0x000fe200078e33ff */
[----:B------:R-:W-:Y:S06]  /*06a0*/  BRA `(.L_x_52) ;  /* 0x0000000000187947 */ /* 0x000fec0003800000 */
.L_x_51:
[----:B------:R-:W-:Y:S01]  /*06b0*/  IMAD.MOV.U32 R8, RZ, RZ, R2 ;  /* 0x000000ffff087224 */ /* 0x000fe200078e0002 */
[----:B------:R-:W-:Y:S01]  /*06c0*/  MOV R23, R10 ;  /* 0x0000000a00177202 */ /* 0x000fe20000000f00 */
[----:B------:R-:W-:Y:S01]  /*06d0*/  IMAD.MOV.U32 R24, RZ, RZ, R3 ;  /* 0x000000ffff187224 */ /* 0x000fe200078e0003 */
[----:B------:R-:W-:Y:S01]  /*06e0*/  MOV R22, 0x710 ;  /* 0x0000071000167802 */ /* 0x000fe20000000f00 */
[----:B------:R-:W-:-:S07]  /*06f0*/  IMAD.MOV.U32 R9, RZ, RZ, R11 ;  /* 0x000000ffff097224 */ /* 0x000fce00078e000b */
[----:B-----5:R-:W-:Y:S05]  /*0700*/  CALL.REL.NOINC `($__internal_4_$__cuda_sm20_rem_u64) ;  /* 0x0000000400687944 */ /* 0x020fea0003c00000 */
.L_x_52:
        /* <DEDUP_REMOVED lines=35> */
.L_x_54:
[----:B------:R-:W-:Y:S01]  /*0940*/  IMAD.MOV.U32 R8, RZ, RZ, R19 ;  /* 0x000000ffff087224 */ /* 0x000fe200078e0013 */
[----:B------:R-:W-:Y:S01]  /*0950*/  MOV R22, 0x990 ;  /* 0x0000099000167802 */ /* 0x000fe20000000f00 */
[----:B------:R-:W-:Y:S02]  /*0960*/  IMAD.MOV.U32 R23, RZ, RZ, R10 ;  /* 0x000000ffff177224 */ /* 0x000fe400078e000a */
[----:B------:R-:W-:-:S07]  /*0970*/  IMAD.MOV.U32 R9, RZ, RZ, R11 ;  /* 0x000000ffff097224 */ /* 0x000fce00078e000b */
[----:B------:R-:W-:Y:S05]  /*0980*/  CALL.REL.NOINC `($__internal_4_$__cuda_sm20_rem_u64) ;  /* 0x0000000000c87944 */ /* 0x000fea0003c00000 */
.L_x_55:
[----:B------:R-:W-:Y:S05]  /*0990*/  BSYNC.RECONVERGENT B0 ;  /* 0x0000000000007941 */ /* 0x000fea0003800200 */
.L_x_53:
[----:B------:R-:W-:Y:S02]  /*09a0*/  ISETP.NE.U32.AND P0, PT, R12, RZ, PT ;  /* 0x000000ff0c00720c */ /* 0x000fe40003f05070 */
[----:B------:R-:W-:Y:S02]  /*09b0*/  CS2R R14, SRZ ;  /* 0x00000000000e7805 */ /* 0x000fe4000001ff00 */
[----:B------:R-:W-:-:S13]  /*09c0*/  ISETP.NE.AND.EX P0, PT, R13, RZ, PT, P0 ;  /* 0x000000ff0d00720c */ /* 0x000fda0003f05300 */
[----:B------:R-:W-:Y:S05]  /*09d0*/  @!P0 BRA `(.L_x_56) ;  /* 0x0000000000a08947 */ /* 0x000fea0003800000 */
[----:B------:R-:W-:-:S07]  /*09e0*/  CS2R R14, SRZ ;  /* 0x00000000000e7805 */ /* 0x000fce000001ff00 */
.L_x_58:
[C---:B------:R-:W-:Y:S02]  /*09f0*/  SHF.L.U32 R16, R8.reuse, 0x1, RZ ;  /* 0x0000000108107819 */ /* 0x040fe400000006ff */
[----:B------:R-:W-:Y:S02]  /*0a00*/  SHF.L.U64.HI R19, R8, 0x1, R9 ;  /* 0x0000000108137819 */ /* 0x000fe40000010209 */
        /* <DEDUP_REMOVED lines=34> */
.L_x_57:
[----:B------:R-:W-:Y:S02]  /*0c30*/  IMAD.MOV.U32 R8, RZ, RZ, R16 ;  /* 0x000000ffff087224 */ /* 0x000fe400078e0010 */
[----:B------:R-:W-:Y:S01]  /*0c40*/  IMAD.MOV.U32 R9, RZ, RZ, R17 ;  /* 0x000000ffff097224 */ /* 0x000fe200078e0011 */
[----:B------:R-:W-:Y:S06]  /*0c50*/  @P0 BRA `(.L_x_58) ;  /* 0xfffffffc00640947 */ /* 0x000fec000383ffff */
.L_x_56:
[----:B------:R-:W0:Y:S02]  /*0c60*/  LDC.64 R8, c[0x0][0x388] ;  /* 0x0000e200ff087b82 */ /* 0x000e240000000a00 */
[----:B0-----:R-:W-:-:S05]  /*0c70*/  IMAD.WIDE.U32 R8, R7, 0x8, R8 ;  /* 0x0000000807087825 */ /* 0x001fca00078e0008 */
[----:B------:R0:W-:Y:S01]  /*0c80*/  STG.E.64 desc[UR4][R8.64], R14 ;  /* 0x0000000e08007986 */ /* 0x0001e2000c101b04 */
[----:B------:R-:W-:Y:S05]  /*0c90*/  @P2 BRA `(.L_x_59) ;  /* 0xfffffff400702947 */ /* 0x000fea000383ffff */
[----:B------:R-:W-:Y:S05]  /*0ca0*/  EXIT ;  /* 0x000000000000794d */ /* 0x000fea0003800000 */
        .weak           $__internal_4_$__cuda_sm20_rem_u64
        .type           $__internal_4_$__cuda_sm20_rem_u64,@function
        .size           $__internal_4_$__cuda_sm20_rem_u64,(.L_x_65 - $__internal_4_$__cuda_sm20_rem_u64)
$__internal_4_$__cuda_sm20_rem_u64:
[----:B------:R-:W-:Y:S02]  /*0cb0*/  IMAD.MOV.U32 R26, RZ, RZ, R23 ;  /* 0x000000ffff1a7224 */ /* 0x000fe400078e0017 */
[----:B------:R-:W-:-:S04]  /*0cc0*/  IMAD.MOV.U32 R27, RZ, RZ, R9 ;  /* 0x000000ffff1b7224 */ /* 0x000fc800078e0009 */
        /* <DEDUP_REMOVED lines=9> */
[----:B------:R-:W-:Y:S01]  /*0d60*/  IMAD.X R29, RZ, RZ, ~R21, P0 ;  /* 0x000000ffff1d7224 */ /* 0x000fe200000e0e15 */
[----:B------:R-:W-:-:S03]  /*0d70*/  MOV R21, R18 ;  /* 0x0000001200157202 */ /* 0x000fc60000000f00 */
        /* <DEDUP_REMOVED lines=14> */
[----:B------:R-:W-:-:S04]  /*0e60*/  IMAD.HI.U32 R21, P1, R25, R19, R20 ;  /* 0x0000001319157227 */ /* 0x000fc80007820014 */
[CC--:B------:R-:W-:Y:S02]  /*0e70*/  IMAD R20, R25.reuse, R18.reuse, RZ ;  /* 0x0000001219147224 */ /* 0x0c0fe400078e02ff */
[----:B------:R-:W-:-:S03]  /*0e80*/  IMAD.HI.U32 R18, R25, R18, RZ ;  /* 0x0000001219127227 */ /* 0x000fc600078e00ff */
[----:B------:R-:W-:Y:S01]  /*0e90*/  IADD3 R21, P3, PT, R20, R21, RZ ;  /* 0x0000001514157210 */ /* 0x000fe20007f7e0ff */
[----:B------:R-:W-:Y:S02]  /*0ea0*/  IMAD.X R25, R18, 0x1, R25, P0 ;  /* 0x0000000112197824 */ /* 0x000fe400000e0619 */
[----:B------:R-:W-:Y:S02]  /*0eb0*/  IMAD.MOV.U32 R19, RZ, RZ, RZ ;  /* 0x000000ffff137224 */ /* 0x000fe400078e00ff */
[----:B------:R-:W-:Y:S01]  /*0ec0*/  IMAD.HI.U32 R18, R21, R8, RZ ;  /* 0x0000000815127227 */ /* 0x000fe200078e00ff */
[----:B------:R-:W-:-:S03]  /*0ed0*/  IADD3.X R25, PT, PT, RZ, RZ, R25, P3, P1 ;  /* 0x000000ffff197210 */ /* 0x000fc60001fe2419 */
[----:B------:R-:W-:-:S04]  /*0ee0*/  IMAD.WIDE.U32 R18, R21, R24, R18 ;  /* 0x0000001815127225 */ /* 0x000fc800078e0012 */
[C---:B------:R-:W-:Y:S02]  /*0ef0*/  IMAD R21, R25.reuse, R24, RZ ;  /* 0x0000001819157224 */ /* 0x040fe400078e02ff */
[----:B------:R-:W-:-:S04]  /*0f00*/  IMAD.HI.U32 R18, P0, R25, R8, R18 ;  /* 0x0000000819127227 */ /* 0x000fc80007800012 */
[----:B------:R-:W-:Y:S01]  /*0f10*/  IMAD.HI.U32 R20, R25, R24, RZ ;  /* 0x0000001819147227 */ /* 0x000fe200078e00ff */
[----:B------:R-:W-:-:S03]  /*0f20*/  IADD3 R26, P1, PT, R21, R18, RZ ;  /* 0x00000012151a7210 */ /* 0x000fc60007f3e0ff */
[----:B------:R-:W-:Y:S02]  /*0f30*/  IMAD.X R20, RZ, RZ, R20, P0 ;  /* 0x000000ffff147224 */ /* 0x000fe400000e0614 */
        /* <DEDUP_REMOVED lines=9> */
[--C-:B------:R-:W-:Y:S01]  /*0fd0*/  IMAD.X R24, R8, 0x1, ~R9.reuse, P1 ;  /* 0x0000000108187824 */ /* 0x100fe200008e0e09 */
[C---:B------:R-:W-:Y:S02]  /*0fe0*/  ISETP.NE.U32.AND P1, PT, R23.reuse, RZ, PT ;  /* 0x000000ff1700720c */ /* 0x040fe40003f25070 */
[----:B------:R-:W-:Y:S02]  /*0ff0*/  SEL R20, R20, R18, P0 ;  /* 0x0000001214147207 */ /* 0x000fe40000000000 */
[----:B------:R-:W-:Y:S02]  /*1000*/  SEL R24, R24, R8, P0 ;  /* 0x0000000818187207 */ /* 0x000fe40000000000 */
[----:B------:R-:W-:Y:S02]  /*1010*/  IADD3 R8, P3, PT, -R23, R20, RZ ;  /* 0x0000001417087210 */ /* 0x000fe40007f7e1ff */
[----:B------:R-:W-:Y:S01]  /*1020*/  ISETP.GE.U32.AND P0, PT, R20, R23, PT ;  /* 0x000000171400720c */ /* 0x000fe20003f06070 */
[----:B------:R-:W-:Y:S01]  /*1030*/  IMAD.MOV.U32 R23, RZ, RZ, 0x0 ;  /* 0x00000000ff177424 */ /* 0x000fe200078e00ff */
[----:B------:R-:W-:Y:S01]  /*1040*/  ISETP.NE.AND.EX P1, PT, R9, RZ, PT, P1 ;  /* 0x000000ff0900720c */ /* 0x000fe20003f25310 */
[C---:B------:R-:W-:Y:S01]  /*1050*/  IMAD.X R18, R24.reuse, 0x1, ~R9, P3 ;  /* 0x0000000118127824 */ /* 0x040fe200018e0e09 */
[----:B------:R-:W-:-:S04]  /*1060*/  ISETP.GE.U32.AND.EX P0, PT, R24, R9, PT, P0 ;  /* 0x000000091800720c */ /* 0x000fc80003f06100 */
[----:B------:R-:W-:Y:S02]  /*1070*/  SEL R8, R8, R20, P0 ;  /* 0x0000001408087207 */ /* 0x000fe40000000000 */
[----:B------:R-:W-:Y:S02]  /*1080*/  SEL R9, R18, R24, P0 ;  /* 0x0000001812097207 */ /* 0x000fe40000000000 */
[----:B------:R-:W-:Y:S02]  /*1090*/  SEL R8, R8, 0xffffffff, P1 ;  /* 0xffffffff08087807 */ /* 0x000fe40000800000 */
[----:B------:R-:W-:Y:S01]  /*10a0*/  SEL R9, R9, 0xffffffff, P1 ;  /* 0xffffffff09097807 */ /* 0x000fe20000800000 */
[----:B------:R-:W-:Y:S06]  /*10b0*/  RET.REL.NODEC R22 `(rns_exact_rescale) ;  /* 0xffffffec16d07950 */ /* 0x000fec0003c3ffff */
.L_x_60:
        /* <DEDUP_REMOVED lines=12> */
.L_x_65:


//--------------------- .nv.shared.reserved.0     --------------------------
	.section	.nv.shared.reserved.0,"aw",@nobits
	.weak		__nv_reservedSMEM_offset_0_alias
	.size		__nv_reservedSMEM_offset_0_alias, 0, 64
	.other		__nv_reservedSMEM_offset_0_alias,@"STO_CUDA_RESERVED_SHARED STV_DEFAULT"
__nv_reservedSMEM_offset_0_alias:
	.zero		0
	.zero		64


//--------------------- .nv.constant0.rns_negacyclic_untwist --------------------------
	.section	.nv.constant0.rns_negacyclic_untwist,"a",@progbits
	.sectionflags	@""
	.align	4
.nv.constant0.rns_negacyclic_untwist:
	.zero		928


//--------------------- .nv.constant0.rns_negacyclic_twist --------------------------
	.section	.nv.constant0.rns_negacyclic_twist,"a",@progbits
	.sectionflags	@""
	.align	4
.nv.constant0.rns_negacyclic_twist:
	.zero		928


//--------------------- .nv.constant0.rns_flat_to_strided --------------------------
	.section	.nv.constant0.rns_flat_to_strided,"a",@progbits
	.sectionflags	@""
	.align	4
.nv.constant0.rns_flat_to_strided:
	.zero		924


//--------------------- .nv.constant0.rns_strided_to_flat --------------------------
	.section	.nv.constant0.rns_strided_to_flat,"a",@progbits
	.sectionflags	@""
	.align	4
.nv.constant0.rns_strided_to_flat:
	.zero		924


//--------------------- .nv.constant0.rns_pointwise_multiply_strided --------------------------
	.section	.nv.constant0.rns_pointwise_multiply_strided,"a",@progbits
	.sectionflags	@""
	.align	4
.nv.constant0.rns_pointwise_multiply_strided:
	.zero		940


//--------------------- .nv.constant0.rns_negate  --------------------------
	.section	.nv.constant0.rns_negate,"a",@progbits
	.sectionflags	@""
	.align	4
.nv.constant0.rns_negate:
	.zero		928


//--------------------- .nv.constant0.rns_sub     --------------------------
	.section	.nv.constant0.rns_sub,"a",@progbits
	.sectionflags	@""
	.align	4
.nv.constant0.rns_sub:
	.zero		936


//--------------------- .nv.constant0.rns_add     --------------------------
	.section	.nv.constant0.rns_add,"a",@progbits
	.sectionflags	@""
	.align	4
.nv.constant0.rns_add:
	.zero		936


//--------------------- .nv.constant0.rns_exact_rescale_strided --------------------------
	.section	.nv.constant0.rns_exact_rescale_strided,"a",@progbits
	.sectionflags	@""
	.align	4
.nv.constant0.rns_exact_rescale_strided:
	.zero		940


//--------------------- .nv.constant0.rns_exact_rescale --------------------------
	.section	.nv.constant0.rns_exact_rescale,"a",@progbits
	.sectionflags	@""
	.align	4
.nv.constant0.rns_exact_rescale:
	.zero		940


//--------------------- SYMBOLS --------------------------

	.type		.nv.reservedSmem.offset0,@object
	.size		.nv.reservedSmem.offset0,0x4
